// auto-generated by cutlass_sweep.gemm — config: {"arch": "sm_90", "cluster_m": 2, "cluster_n": 2, "dtype": "e4m3", "dtype_b": "e4m3", "layout": "nt", "stages": 0, "tile_k": 128, "tile_m": 64, "tile_n": 128}
#include "cutlass/cutlass.h"
#include "cutlass/gemm/collective/collective_builder.hpp"
#include "cutlass/gemm/device/gemm_universal_adapter.h"
#include "cutlass/gemm/kernel/gemm_universal.hpp"
#include "cutlass/epilogue/collective/collective_builder.hpp"

using ElemA = cutlass::float_e4m3_t;
using ElemB = cutlass::float_e4m3_t;
using ElemCD = cutlass::float_e4m3_t;
using Acc  = float;
using TileShape    = cute::Shape<cute::_64, cute::_128, cute::_128>;
using ClusterShape = cute::Shape<cute::_2, cute::_2, cute::_1>;

using CollectiveEpilogue = typename cutlass::epilogue::collective::CollectiveBuilder<
    cutlass::arch::Sm90, cutlass::arch::OpClassTensorOp,
    TileShape, ClusterShape,
    cutlass::epilogue::collective::EpilogueTileAuto,
    Acc, Acc,
    ElemCD, cutlass::layout::RowMajor, 128 / cutlass::sizeof_bits<ElemCD>::value,
    ElemCD, cutlass::layout::RowMajor, 128 / cutlass::sizeof_bits<ElemCD>::value,
    cutlass::epilogue::collective::EpilogueScheduleAuto
  >::CollectiveOp;

using CollectiveMainloop = typename cutlass::gemm::collective::CollectiveBuilder<
    cutlass::arch::Sm90, cutlass::arch::OpClassTensorOp,
    ElemA, cutlass::layout::RowMajor, 128 / cutlass::sizeof_bits<ElemA>::value,
    ElemB, cutlass::layout::ColumnMajor, 128 / cutlass::sizeof_bits<ElemB>::value,
    Acc,
    TileShape, ClusterShape,
    cutlass::gemm::collective::StageCountAutoCarveout<static_cast<int>(sizeof(typename CollectiveEpilogue::SharedStorage))>,
    cutlass::gemm::collective::KernelScheduleAuto
  >::CollectiveOp;

using GemmKernel = cutlass::gemm::kernel::GemmUniversal<
    cute::Shape<int,int,int,int>,
    CollectiveMainloop,
    CollectiveEpilogue
>;
using Gemm = cutlass::gemm::device::GemmUniversalAdapter<GemmKernel>;

// Force the device kernel symbol into the cubin without needing a host main.
auto* _anchor = &cutlass::device_kernel<GemmKernel>;


// ===== COMPILED SASS (sm_90a) =====

	.target	sm_90a

	.elftype	@"ET_EXEC"


//--------------------- .note.nv.tkinfo           --------------------------
	.section	.note.nv.tkinfo,"",@"SHT_NOTE"
	.sectionflags	@"SHF_NOTE_NV_TKINFO"
	.tkinfo
        /*0018*/ 	.word	0x00000002
        /*0030*/ 	.string	""
        /*0030*/ 	.string	"ptxas"
        /*0030*/ 	.string	"Cuda compilation tools, release 13.0, V13.0.88"
        /*0030*/ 	.string	"Build cuda_13.0.r13.0/compiler.36424714_0"
        /*0030*/ 	.string	"-arch sm_90a -m 64 "



//--------------------- .note.nv.cuinfo           --------------------------
	.section	.note.nv.cuinfo,"",@"SHT_NOTE"
	.sectionflags	@"SHF_NOTE_NV_CUINFO"
        /*0018*/ 	.short	0x0002
        /*001a*/ 	.short	0x005a
        /*001c*/ 	.short	0x0082
	.zero		2


//--------------------- .nv.info                  --------------------------
	.section	.nv.info,"",@"SHT_CUDA_INFO"
	.align	4


	//----- nvinfo : EIATTR_REGCOUNT
	.align		4
        /*0000*/ 	.byte	0x04, 0x2f
        /*0002*/ 	.short	(.L_12 - .L_11)
	.align		4
.L_11:
        /*0004*/ 	.word	index@(_ZN7cutlass13device_kernelINS_4gemm6kernel13GemmUniversalIN4cute5tupleIJiiiiEEENS1_10collective13CollectiveMmaINS1_37MainloopSm90TmaGmmaWarpSpecializedFP8ILi9ENS5_IJNS4_1CILi2EEESB_NSA_ILi1EEEEEENS1_32KernelTmaWarpSpecializedPingpongEEENS5_IJNSA_ILi64EEENSA_ILi128EEESH_EEENS_12float_e4m3_tENS5_IJlSC_lEEESJ_SK_NS4_8TiledMMAINS4_8MMA_AtomIJNS4_4SM904GMMA31MMA_64x128x32_F32E4M3E4M3_SS_TNILNSO_7ScaleInE1ELSQ_1EEEEEENS4_6LayoutINS5_IJSC_SC_SC_EEENS5_IJNSA_ILi0EEESV_SV_EEEEENS5_IJNS4_10UnderscoreESY_SY_EEEEENS4_23SM90_TMA_LOAD_MULTICASTENS4_14ComposedLayoutINS4_7SwizzleILi3ELi4ELi3EEENS4_18smem_ptr_flag_bitsILi8EEENST_INS5_IJNSA_ILi8EEESH_EEENS5_IJSH_SC_EEEEEEEvNS4_8identityES11_S1B_vS1C_EENS_8epilogue10collective6detail29Sm90TmaWarpSpecializedAdapterINS1F_15DefaultEpilogueISJ_SK_SK_NS1E_6thread17LinearCombinationISJ_Li1EffLNS1J_9ScaleType4KindE0ELNS_15FloatRoundStyleE2ESJ_EENS1_15EpilogueDefaultEEEEEvvEEEEvNT_6ParamsE)
        /*0008*/ 	.word	0x000000a8


	//----- nvinfo : EIATTR_FRAME_SIZE
	.align		4
.L_12:
        /*000c*/ 	.byte	0x04, 0x11
        /*000e*/ 	.short	(.L_14 - .L_13)
	.align		4
.L_13:
        /*0010*/ 	.word	index@(_ZN7cutlass13device_kernelINS_4gemm6kernel13GemmUniversalIN4cute5tupleIJiiiiEEENS1_10collective13CollectiveMmaINS1_37MainloopSm90TmaGmmaWarpSpecializedFP8ILi9ENS5_IJNS4_1CILi2EEESB_NSA_ILi1EEEEEENS1_32KernelTmaWarpSpecializedPingpongEEENS5_IJNSA_ILi64EEENSA_ILi128EEESH_EEENS_12float_e4m3_tENS5_IJlSC_lEEESJ_SK_NS4_8TiledMMAINS4_8MMA_AtomIJNS4_4SM904GMMA31MMA_64x128x32_F32E4M3E4M3_SS_TNILNSO_7ScaleInE1ELSQ_1EEEEEENS4_6LayoutINS5_IJSC_SC_SC_EEENS5_IJNSA_ILi0EEESV_SV_EEEEENS5_IJNS4_10UnderscoreESY_SY_EEEEENS4_23SM90_TMA_LOAD_MULTICASTENS4_14ComposedLayoutINS4_7SwizzleILi3ELi4ELi3EEENS4_18smem_ptr_flag_bitsILi8EEENST_INS5_IJNSA_ILi8EEESH_EEENS5_IJSH_SC_EEEEEEEvNS4_8identityES11_S1B_vS1C_EENS_8epilogue10collective6detail29Sm90TmaWarpSpecializedAdapterINS1F_15DefaultEpilogueISJ_SK_SK_NS1E_6thread17LinearCombinationISJ_Li1EffLNS1J_9ScaleType4KindE0ELNS_15FloatRoundStyleE2ESJ_EENS1_15EpilogueDefaultEEEEEvvEEEEvNT_6ParamsE)
        /*0014*/ 	.word	0x00000000


	//----- nvinfo : EIATTR_MIN_STACK_SIZE
	.align		4
.L_14:
        /*0018*/ 	.byte	0x04, 0x12
        /*001a*/ 	.short	(.L_16 - .L_15)
	.align		4
.L_15:
        /*001c*/ 	.word	index@(_ZN7cutlass13device_kernelINS_4gemm6kernel13GemmUniversalIN4cute5tupleIJiiiiEEENS1_10collective13CollectiveMmaINS1_37MainloopSm90TmaGmmaWarpSpecializedFP8ILi9ENS5_IJNS4_1CILi2EEESB_NSA_ILi1EEEEEENS1_32KernelTmaWarpSpecializedPingpongEEENS5_IJNSA_ILi64EEENSA_ILi128EEESH_EEENS_12float_e4m3_tENS5_IJlSC_lEEESJ_SK_NS4_8TiledMMAINS4_8MMA_AtomIJNS4_4SM904GMMA31MMA_64x128x32_F32E4M3E4M3_SS_TNILNSO_7ScaleInE1ELSQ_1EEEEEENS4_6LayoutINS5_IJSC_SC_SC_EEENS5_IJNSA_ILi0EEESV_SV_EEEEENS5_IJNS4_10UnderscoreESY_SY_EEEEENS4_23SM90_TMA_LOAD_MULTICASTENS4_14ComposedLayoutINS4_7SwizzleILi3ELi4ELi3EEENS4_18smem_ptr_flag_bitsILi8EEENST_INS5_IJNSA_ILi8EEESH_EEENS5_IJSH_SC_EEEEEEEvNS4_8identityES11_S1B_vS1C_EENS_8epilogue10collective6detail29Sm90TmaWarpSpecializedAdapterINS1F_15DefaultEpilogueISJ_SK_SK_NS1E_6thread17LinearCombinationISJ_Li1EffLNS1J_9ScaleType4KindE0ELNS_15FloatRoundStyleE2ESJ_EENS1_15EpilogueDefaultEEEEEvvEEEEvNT_6ParamsE)
        /*0020*/ 	.word	0x00000000
.L_16:


//--------------------- .nv.compat                --------------------------
	.section	.nv.compat,"",@"SHT_CUDA_COMPAT_INFO"
	.align	4
        /*0000*/ 	.byte	0x02, 0x09, 0x01, 0x00, 0x02, 0x02, 0x04, 0x00, 0x02, 0x05, 0x05, 0x00, 0x03, 0x07, 0x01, 0x01
        /*0010*/ 	.byte	0x02, 0x03, 0x01, 0x00, 0x02, 0x06, 0x01, 0x00, 0x04, 0x0b, 0x08, 0x00, 0x00, 0x00, 0x00, 0x00
        /*0020*/ 	.byte	0x00, 0x00, 0x00, 0x00


//--------------------- .nv.info._ZN7cutlass13device_kernelINS_4gemm6kernel13GemmUniversalIN4cute5tupleIJiiiiEEENS1_10collective13CollectiveMmaINS1_37MainloopSm90TmaGmmaWarpSpecializedFP8ILi9ENS5_IJNS4_1CILi2EEESB_NSA_ILi1EEEEEENS1_32KernelTmaWarpSpecializedPingpongEEENS5_IJNSA_ILi64EEENSA_ILi128EEESH_EEENS_12float_e4m3_tENS5_IJlSC_lEEESJ_SK_NS4_8TiledMMAINS4_8MMA_AtomIJNS4_4SM904GMMA31MMA_64x128x32_F32E4M3E4M3_SS_TNILNSO_7ScaleInE1ELSQ_1EEEEEENS4_6LayoutINS5_IJSC_SC_SC_EEENS5_IJNSA_ILi0EEESV_SV_EEEEENS5_IJNS4_10UnderscoreESY_SY_EEEEENS4_23SM90_TMA_LOAD_MULTICASTENS4_14ComposedLayoutINS4_7SwizzleILi3ELi4ELi3EEENS4_18smem_ptr_flag_bitsILi8EEENST_INS5_IJNSA_ILi8EEESH_EEENS5_IJSH_SC_EEEEEEEvNS4_8identityES11_S1B_vS1C_EENS_8epilogue10collective6detail29Sm90TmaWarpSpecializedAdapterINS1F_15DefaultEpilogueISJ_SK_SK_NS1E_6thread17LinearCombinationISJ_Li1EffLNS1J_9ScaleType4KindE0ELNS_15FloatRoundStyleE2ESJ_EENS1_15EpilogueDefaultEEEEEvvEEEEvNT_6ParamsE --------------------------
	.section	.nv.info._ZN7cutlass13device_kernelINS_4gemm6kernel13GemmUniversalIN4cute5tupleIJiiiiEEENS1_10collective13CollectiveMmaINS1_37MainloopSm90TmaGmmaWarpSpecializedFP8ILi9ENS5_IJNS4_1CILi2EEESB_NSA_ILi1EEEEEENS1_32KernelTmaWarpSpecializedPingpongEEENS5_IJNSA_ILi64EEENSA_ILi128EEESH_EEENS_12float_e4m3_tENS5_IJlSC_lEEESJ_SK_NS4_8TiledMMAINS4_8MMA_AtomIJNS4_4SM904GMMA31MMA_64x128x32_F32E4M3E4M3_SS_TNILNSO_7ScaleInE1ELSQ_1EEEEEENS4_6LayoutINS5_IJSC_SC_SC_EEENS5_IJNSA_ILi0EEESV_SV_EEEEENS5_IJNS4_10UnderscoreESY_SY_EEEEENS4_23SM90_TMA_LOAD_MULTICASTENS4_14ComposedLayoutINS4_7SwizzleILi3ELi4ELi3EEENS4_18smem_ptr_flag_bitsILi8EEENST_INS5_IJNSA_ILi8EEESH_EEENS5_IJSH_SC_EEEEEEEvNS4_8identityES11_S1B_vS1C_EENS_8epilogue10collective6detail29Sm90TmaWarpSpecializedAdapterINS1F_15DefaultEpilogueISJ_SK_SK_NS1E_6thread17LinearCombinationISJ_Li1EffLNS1J_9ScaleType4KindE0ELNS_15FloatRoundStyleE2ESJ_EENS1_15EpilogueDefaultEEEEEvvEEEEvNT_6ParamsE,"",@"SHT_CUDA_INFO"
	.sectionflags	@""
	.align	4


	//----- nvinfo : EIATTR_CUDA_API_VERSION
	.align		4
        /*0000*/ 	.byte	0x04, 0x37
        /*0002*/ 	.short	(.L_18 - .L_17)
.L_17:
        /*0004*/ 	.word	0x00000082


	//----- nvinfo : EIATTR_KPARAM_INFO
	.align		4
.L_18:
        /*0008*/ 	.byte	0x04, 0x17
        /*000a*/ 	.short	(.L_20 - .L_19)
.L_19:
        /*000c*/ 	.word	0x00000000
        /*0010*/ 	.short	0x0000
        /*0012*/ 	.short	0x0070
        /*0014*/ 	.byte	0x00, 0xf0, 0x01, 0x10


	//----- nvinfo : EIATTR_SPARSE_MMA_MASK
	.align		4
.L_20:
        /*0018*/ 	.byte	0x03, 0x50
        /*001a*/ 	.short	0x0000


	//----- nvinfo : EIATTR_MAXREG_COUNT
	.align		4
        /*001c*/ 	.byte	0x03, 0x1b
        /*001e*/ 	.short	0x00a8


	//----- nvinfo : EIATTR_NUM_BARRIERS
	.align		4
        /*0020*/ 	.byte	0x02, 0x4c
        /*0022*/ 	.byte	0x01
	.zero		1


	//----- nvinfo : EIATTR_MERCURY_ISA_VERSION
	.align		4
        /*0024*/ 	.byte	0x03, 0x5f
        /*0026*/ 	.short	0x0101


	//----- nvinfo : EIATTR_INT_WARP_WIDE_INSTR_OFFSETS
	.align		4
        /*0028*/ 	.byte	0x04, 0x31
        /*002a*/ 	.short	(.L_22 - .L_21)


	//   ....[0]....
.L_21:
        /*002c*/ 	.word	0x00000580


	//   ....[1]....
        /*0030*/ 	.word	0x000005c0


	//   ....[2]....
        /*0034*/ 	.word	0x00000600


	//   ....[3]....
        /*0038*/ 	.word	0x000006a0


	//   ....[4]....
        /*003c*/ 	.word	0x000006c0


	//   ....[5]....
        /*0040*/ 	.word	0x00000720


	//   ....[6]....
        /*0044*/ 	.word	0x00000810


	//   ....[7]....
        /*0048*/ 	.word	0x00000860


	//   ....[8]....
        /*004c*/ 	.word	0x00003360


	//----- nvinfo : EIATTR_COOP_GROUP_MASK_REGIDS
	.align		4
.L_22:
        /*0050*/ 	.byte	0x04, 0x29
        /*0052*/ 	.short	(.L_24 - .L_23)


	//   ....[0]....
.L_23:
        /*0054*/ 	.word	0xffffffff


	//   ....[1]....
        /*0058*/ 	.word	0xffffffff


	//   ....[2]....
        /*005c*/ 	.word	0xffffffff


	//   ....[3]....
        /*0060*/ 	.word	0xffffffff


	//   ....[4]....
        /*0064*/ 	.word	0xffffffff


	//   ....[5]....
        /*0068*/ 	.word	0xffffffff


	//   ....[6]....
        /*006c*/ 	.word	0xffffffff


	//----- nvinfo : EIATTR_COOP_GROUP_INSTR_OFFSETS
	.align		4
.L_24:
        /*0070*/ 	.byte	0x04, 0x28
        /*0072*/ 	.short	(.L_26 - .L_25)


	//   ....[0]....
.L_25:
        /*0074*/ 	.word	0x00000060


	//   ....[1]....
        /*0078*/ 	.word	0x00000070


	//   ....[2]....
        /*007c*/ 	.word	0x00000130


	//   ....[3]....
        /*0080*/ 	.word	0x00000390


	//   ....[4]....
        /*0084*/ 	.word	0x000003d0


	//   ....[5]....
        /*0088*/ 	.word	0x00000450


	//   ....[6]....
        /*008c*/ 	.word	0x00000a20


	//----- nvinfo : EIATTR_REG_RECONFIG
	.align		4
.L_26:
        /*0090*/ 	.byte	0x01, 0x54
	.zero		2


	//----- nvinfo : EIATTR_MBARRIER_INSTR_OFFSETS
	.align		4
        /*0094*/ 	.byte	0x04, 0x39
        /*0096*/ 	.short	(.L_28 - .L_27)


	//   ....[0]....
.L_27:
        /*0098*/ 	.word	0x00000250
        /*009c*/ 	.word	0x000000ff
        /*00a0*/ 	.word	0x00000000
        /*00a4*/ 	.short	0x0100
        /*00a6*/ 	.byte	0x08
	.zero		1


	//   ....[1]....
        /*00a8*/ 	.word	0x00000260
        /*00ac*/ 	.word	0x000000ff
        /*00b0*/ 	.word	0x00000048
        /*00b4*/ 	.short	0x0100
        /*00b6*/ 	.byte	0x08
	.zero		1


	//   ....[2]....
        /*00b8*/ 	.word	0x00000270
        /*00bc*/ 	.word	0x000000ff
        /*00c0*/ 	.word	0x00000008
        /*00c4*/ 	.short	0x0100
        /*00c6*/ 	.byte	0x08
	.zero		1


	//   ....[3]....
        /*00c8*/ 	.word	0x00000280
        /*00cc*/ 	.word	0x000000ff
        /*00d0*/ 	.word	0x00000050
        /*00d4*/ 	.short	0x0100
        /*00d6*/ 	.byte	0x08
	.zero		1


	//   ....[4]....
        /*00d8*/ 	.word	0x00000290
        /*00dc*/ 	.word	0x000000ff
        /*00e0*/ 	.word	0x00000010
        /*00e4*/ 	.short	0x0100
        /*00e6*/ 	.byte	0x08
	.zero		1


	//   ....[5]....
        /*00e8*/ 	.word	0x000002a0
        /*00ec*/ 	.word	0x000000ff
        /*00f0*/ 	.word	0x00000058
        /*00f4*/ 	.short	0x0100
        /*00f6*/ 	.byte	0x08
	.zero		1


	//   ....[6]....
        /*00f8*/ 	.word	0x000002b0
        /*00fc*/ 	.word	0x000000ff
        /*0100*/ 	.word	0x00000018
        /*0104*/ 	.short	0x0100
        /*0106*/ 	.byte	0x08
	.zero		1


	//   ....[7]....
        /*0108*/ 	.word	0x000002c0
        /*010c*/ 	.word	0x000000ff
        /*0110*/ 	.word	0x00000060
        /*0114*/ 	.short	0x0100
        /*0116*/ 	.byte	0x08
	.zero		1


	//   ....[8]....
        /*0118*/ 	.word	0x000002d0
        /*011c*/ 	.word	0x000000ff
        /*0120*/ 	.word	0x00000020
        /*0124*/ 	.short	0x0100
        /*0126*/ 	.byte	0x08
	.zero		1


	//   ....[9]....
        /*0128*/ 	.word	0x000002e0
        /*012c*/ 	.word	0x000000ff
        /*0130*/ 	.word	0x00000068
        /*0134*/ 	.short	0x0100
        /*0136*/ 	.byte	0x08
	.zero		1


	//   ....[10]....
        /*0138*/ 	.word	0x000002f0
        /*013c*/ 	.word	0x000000ff
        /*0140*/ 	.word	0x00000028
        /*0144*/ 	.short	0x0100
        /*0146*/ 	.byte	0x08
	.zero		1


	//   ....[11]....
        /*0148*/ 	.word	0x00000300
        /*014c*/ 	.word	0x000000ff
        /*0150*/ 	.word	0x00000070
        /*0154*/ 	.short	0x0100
        /*0156*/ 	.byte	0x08
	.zero		1


	//   ....[12]....
        /*0158*/ 	.word	0x00000310
        /*015c*/ 	.word	0x000000ff
        /*0160*/ 	.word	0x00000030
        /*0164*/ 	.short	0x0100
        /*0166*/ 	.byte	0x08
	.zero		1


	//   ....[13]....
        /*0168*/ 	.word	0x00000320
        /*016c*/ 	.word	0x000000ff
        /*0170*/ 	.word	0x00000078
        /*0174*/ 	.short	0x0100
        /*0176*/ 	.byte	0x08
	.zero		1


	//   ....[14]....
        /*0178*/ 	.word	0x00000330
        /*017c*/ 	.word	0x000000ff
        /*0180*/ 	.word	0x00000038
        /*0184*/ 	.short	0x0100
        /*0186*/ 	.byte	0x08
	.zero		1


	//   ....[15]....
        /*0188*/ 	.word	0x00000340
        /*018c*/ 	.word	0x000000ff
        /*0190*/ 	.word	0x00000080
        /*0194*/ 	.short	0x0100
        /*0196*/ 	.byte	0x08
	.zero		1


	//   ....[16]....
        /*0198*/ 	.word	0x00000350
        /*019c*/ 	.word	0x000000ff
        /*01a0*/ 	.word	0x00000040
        /*01a4*/ 	.short	0x0100
        /*01a6*/ 	.byte	0x08
	.zero		1


	//   ....[17]....
        /*01a8*/ 	.word	0x00000360
        /*01ac*/ 	.word	0x000000ff
        /*01b0*/ 	.word	0x00000088
        /*01b4*/ 	.short	0x0100
        /*01b6*/ 	.byte	0x08
	.zero		1


	//   ....[18]....
        /*01b8*/ 	.word	0x00000890
        /*01bc*/ 	.word	0x000000ff
        /*01c0*/ 	.word	0x000000c0
        /*01c4*/ 	.short	0x0100
        /*01c6*/ 	.byte	0x08
	.zero		1


	//   ....[19]....
        /*01c8*/ 	.word	0x00000930
        /*01cc*/ 	.word	0x000000ff
        /*01d0*/ 	.word	0x000000c8
        /*01d4*/ 	.short	0x0100
        /*01d6*/ 	.byte	0x08
	.zero		1


	//   ....[20]....
        /*01d8*/ 	.word	0x000009a0
        /*01dc*/ 	.word	0x000000ff
        /*01e0*/ 	.word	0x000000a0
        /*01e4*/ 	.short	0x0100
        /*01e6*/ 	.byte	0x09
	.zero		1


	//   ....[21]....
        /*01e8*/ 	.word	0x000009b0
        /*01ec*/ 	.word	0x000000ff
        /*01f0*/ 	.word	0x000000a8
        /*01f4*/ 	.short	0x0100
        /*01f6*/ 	.byte	0x09
	.zero		1


	//   ....[22]....
        /*01f8*/ 	.word	0x000009c0
        /*01fc*/ 	.word	0x000000ff
        /*0200*/ 	.word	0x000000b0
        /*0204*/ 	.short	0x0100
        /*0206*/ 	.byte	0x09
	.zero		1


	//   ....[23]....
        /*0208*/ 	.word	0x000009d0
        /*020c*/ 	.word	0x000000ff
        /*0210*/ 	.word	0x000000b8
        /*0214*/ 	.short	0x0100
        /*0216*/ 	.byte	0x09
	.zero		1


	//   ....[24]....
        /*0218*/ 	.word	0x00001730
        /*021c*/ 	.word	0x000000ff
        /*0220*/ 	.word	0xfffffff8
        /*0224*/ 	.short	0x010a
        /*0226*/ 	.byte	0x0b
	.zero		1


	//   ....[25]....
        /*0228*/ 	.word	0x00001c10
        /*022c*/ 	.word	0x000000ff
        /*0230*/ 	.word	0x00000000
        /*0234*/ 	.short	0x010a
        /*0236*/ 	.byte	0x06
	.zero		1


	//   ....[26]....
        /*0238*/ 	.word	0x00001c50
        /*023c*/ 	.word	0x000000ff
        /*0240*/ 	.word	0x00000000
        /*0244*/ 	.short	0x010a
        /*0246*/ 	.byte	0x06
	.zero		1


	//   ....[27]....
        /*0248*/ 	.word	0x00002610
        /*024c*/ 	.word	0x000000ff
        /*0250*/ 	.word	0x00000000
        /*0254*/ 	.short	0x010a
        /*0256*/ 	.byte	0x10
	.zero		1


	//   ....[28]....
        /*0258*/ 	.word	0x00002650
        /*025c*/ 	.word	0x000000ff
        /*0260*/ 	.word	0x00000000
        /*0264*/ 	.short	0x010a
        /*0266*/ 	.byte	0x10
	.zero		1


	//   ....[29]....
        /*0268*/ 	.word	0x00002d70
        /*026c*/ 	.word	0x00000015
        /*0270*/ 	.word	0x00000000
        /*0274*/ 	.short	0x0101
        /*0276*/ 	.byte	0x3f
	.zero		1


	//   ....[30]....
        /*0278*/ 	.word	0x000032f0
        /*027c*/ 	.word	0x00000013
        /*0280*/ 	.word	0x00000000
        /*0284*/ 	.short	0x0101
        /*0286*/ 	.byte	0x16
	.zero		1


	//   ....[31]....
        /*0288*/ 	.word	0x00003400
        /*028c*/ 	.word	0x00000013
        /*0290*/ 	.word	0x00000000
        /*0294*/ 	.short	0x0101
        /*0296*/ 	.byte	0x3f
	.zero		1


	//   ....[32]....
        /*0298*/ 	.word	0x000034c0
        /*029c*/ 	.word	0x000000ff
        /*02a0*/ 	.word	0x00000008
        /*02a4*/ 	.short	0x010a
        /*02a6*/ 	.byte	0x0b
	.zero		1


	//   ....[33]....
        /*02a8*/ 	.word	0x00007d60
        /*02ac*/ 	.word	0x00000004
        /*02b0*/ 	.word	0x00000000
        /*02b4*/ 	.short	0x0101
        /*02b6*/ 	.byte	0x16
	.zero		1


	//   ....[34]....
        /*02b8*/ 	.word	0x00008760
        /*02bc*/ 	.word	0x00000013
        /*02c0*/ 	.word	0x00000048
        /*02c4*/ 	.short	0x010a
        /*02c6*/ 	.byte	0x3f
	.zero		1


	//   ....[35]....
        /*02c8*/ 	.word	0x00008b10
        /*02cc*/ 	.word	0x0000000a
        /*02d0*/ 	.word	0x000000c8
        /*02d4*/ 	.short	0x0101
        /*02d6*/ 	.byte	0x3f
	.zero		1


	//   ....[36]....
        /*02d8*/ 	.word	0x00009270
        /*02dc*/ 	.word	0x00000005
        /*02e0*/ 	.word	0x00000000
        /*02e4*/ 	.short	0x010a
        /*02e6*/ 	.byte	0x3f
	.zero		1


	//   ....[37]....
        /*02e8*/ 	.word	0x000092f0
        /*02ec*/ 	.word	0x00000007
        /*02f0*/ 	.word	0x00000000
        /*02f4*/ 	.short	0x010a
        /*02f6*/ 	.byte	0x3f
	.zero		1


	//   ....[38]....
        /*02f8*/ 	.word	0x00009380
        /*02fc*/ 	.word	0x00000006
        /*0300*/ 	.word	0x00000000
        /*0304*/ 	.short	0x010a
        /*0306*/ 	.byte	0x3f
	.zero		1


	//   ....[39]....
        /*0308*/ 	.word	0x00009410
        /*030c*/ 	.word	0x00000009
        /*0310*/ 	.word	0x00000000
        /*0314*/ 	.short	0x010a
        /*0316*/ 	.byte	0x3f
	.zero		1


	//   ....[40]....
        /*0318*/ 	.word	0x000094a0
        /*031c*/ 	.word	0x00000006
        /*0320*/ 	.word	0x00000000
        /*0324*/ 	.short	0x010a
        /*0326*/ 	.byte	0x3f
	.zero		1


	//   ....[41]....
        /*0328*/ 	.word	0x00009530
        /*032c*/ 	.word	0x00000009
        /*0330*/ 	.word	0x00000000
        /*0334*/ 	.short	0x010a
        /*0336*/ 	.byte	0x3f
	.zero		1


	//   ....[42]....
        /*0338*/ 	.word	0x000095c0
        /*033c*/ 	.word	0x00000008
        /*0340*/ 	.word	0x00000000
        /*0344*/ 	.short	0x010a
        /*0346*/ 	.byte	0x3f
	.zero		1


	//   ....[43]....
        /*0348*/ 	.word	0x00009650
        /*034c*/ 	.word	0x0000000b
        /*0350*/ 	.word	0x00000000
        /*0354*/ 	.short	0x010a
        /*0356*/ 	.byte	0x3f
	.zero		1


	//   ....[44]....
        /*0358*/ 	.word	0x000096e0
        /*035c*/ 	.word	0x00000003
        /*0360*/ 	.word	0x00000000
        /*0364*/ 	.short	0x010a
        /*0366*/ 	.byte	0x3f
	.zero		1


	//   ....[45]....
        /*0368*/ 	.word	0x00009750
        /*036c*/ 	.word	0x00000013
        /*0370*/ 	.word	0xfffffff8
        /*0374*/ 	.short	0x010a
        /*0376*/ 	.byte	0x3f
	.zero		1


	//   ....[46]....
        /*0378*/ 	.word	0x000097b0
        /*037c*/ 	.word	0x00000013
        /*0380*/ 	.word	0x00000000
        /*0384*/ 	.short	0x010a
        /*0386*/ 	.byte	0x3f
	.zero		1


	//   ....[47]....
        /*0388*/ 	.word	0x00009810
        /*038c*/ 	.word	0x00000015
        /*0390*/ 	.word	0x00000000
        /*0394*/ 	.short	0x010a
        /*0396*/ 	.byte	0x3f
	.zero		1


	//   ....[48]....
        /*0398*/ 	.word	0x00009870
        /*039c*/ 	.word	0x00000013
        /*03a0*/ 	.word	0x00000008
        /*03a4*/ 	.short	0x010a
        /*03a6*/ 	.byte	0x3f
	.zero		1


	//   ....[49]....
        /*03a8*/ 	.word	0x00009940
        /*03ac*/ 	.word	0x00000013
        /*03b0*/ 	.word	0x00000048
        /*03b4*/ 	.short	0x010a
        /*03b6*/ 	.byte	0x3f
	.zero		1


	//   ....[50]....
        /*03b8*/ 	.word	0x00009a20
        /*03bc*/ 	.word	0x00000005
        /*03c0*/ 	.word	0x00000000
        /*03c4*/ 	.short	0x010a
        /*03c6*/ 	.byte	0x3f
	.zero		1


	//   ....[51]....
        /*03c8*/ 	.word	0x00009a70
        /*03cc*/ 	.word	0x00000007
        /*03d0*/ 	.word	0x00000000
        /*03d4*/ 	.short	0x010a
        /*03d6*/ 	.byte	0x3f
	.zero		1


	//   ....[52]....
        /*03d8*/ 	.word	0x00009ac0
        /*03dc*/ 	.word	0x00000006
        /*03e0*/ 	.word	0x00000000
        /*03e4*/ 	.short	0x010a
        /*03e6*/ 	.byte	0x3f
	.zero		1


	//   ....[53]....
        /*03e8*/ 	.word	0x00009b10
        /*03ec*/ 	.word	0x00000009
        /*03f0*/ 	.word	0x00000000
        /*03f4*/ 	.short	0x010a
        /*03f6*/ 	.byte	0x3f
	.zero		1


	//   ....[54]....
        /*03f8*/ 	.word	0x00009b60
        /*03fc*/ 	.word	0x00000006
        /*0400*/ 	.word	0x00000000
        /*0404*/ 	.short	0x010a
        /*0406*/ 	.byte	0x3f
	.zero		1


	//   ....[55]....
        /*0408*/ 	.word	0x00009bb0
        /*040c*/ 	.word	0x00000009
        /*0410*/ 	.word	0x00000000
        /*0414*/ 	.short	0x010a
        /*0416*/ 	.byte	0x3f
	.zero		1


	//   ....[56]....
        /*0418*/ 	.word	0x00009c00
        /*041c*/ 	.word	0x00000008
        /*0420*/ 	.word	0x00000000
        /*0424*/ 	.short	0x010a
        /*0426*/ 	.byte	0x3f
	.zero		1


	//   ....[57]....
        /*0428*/ 	.word	0x00009c50
        /*042c*/ 	.word	0x0000000b
        /*0430*/ 	.word	0x00000000
        /*0434*/ 	.short	0x010a
        /*0436*/ 	.byte	0x3f
	.zero		1


	//----- nvinfo : EIATTR_NUM_MBARRIERS
	.align		4
.L_28:
        /*0438*/ 	.byte	0x03, 0x38
        /*043a*/ 	.short	0x0018


	//----- nvinfo : EIATTR_EXIT_INSTR_OFFSETS
	.align		4
        /*043c*/ 	.byte	0x04, 0x1c
        /*043e*/ 	.short	(.L_30 - .L_29)


	//   ....[0]....
.L_29:
        /*0440*/ 	.word	0x00001470


	//   ....[1]....
        /*0444*/ 	.word	0x000014d0


	//   ....[2]....
        /*0448*/ 	.word	0x00008370


	//   ....[3]....
        /*044c*/ 	.word	0x000083a0


	//   ....[4]....
        /*0450*/ 	.word	0x00009730


	//----- nvinfo : EIATTR_MAX_THREADS
	.align		4
.L_30:
        /*0454*/ 	.byte	0x04, 0x05
        /*0456*/ 	.short	(.L_32 - .L_31)
.L_31:
        /*0458*/ 	.word	0x00000180
        /*045c*/ 	.word	0x00000001
        /*0460*/ 	.word	0x00000001


	//----- nvinfo : EIATTR_CRS_STACK_SIZE
	.align		4
.L_32:
        /*0464*/ 	.byte	0x04, 0x1e
        /*0466*/ 	.short	(.L_34 - .L_33)
.L_33:
        /*0468*/ 	.word	0x00000000


	//----- nvinfo : EIATTR_CBANK_PARAM_SIZE
	.align		4
.L_34:
        /*046c*/ 	.byte	0x03, 0x19
        /*046e*/ 	.short	0x0470


	//----- nvinfo : EIATTR_PARAM_CBANK
	.align		4
        /*0470*/ 	.byte	0x04, 0x0a
        /*0472*/ 	.short	(.L_36 - .L_35)
	.align		4
.L_35:
        /*0474*/ 	.word	index@(.nv.constant0._ZN7cutlass13device_kernelINS_4gemm6kernel13GemmUniversalIN4cute5tupleIJiiiiEEENS1_10collective13CollectiveMmaINS1_37MainloopSm90TmaGmmaWarpSpecializedFP8ILi9ENS5_IJNS4_1CILi2EEESB_NSA_ILi1EEEEEENS1_32KernelTmaWarpSpecializedPingpongEEENS5_IJNSA_ILi64EEENSA_ILi128EEESH_EEENS_12float_e4m3_tENS5_IJlSC_lEEESJ_SK_NS4_8TiledMMAINS4_8MMA_AtomIJNS4_4SM904GMMA31MMA_64x128x32_F32E4M3E4M3_SS_TNILNSO_7ScaleInE1ELSQ_1EEEEEENS4_6LayoutINS5_IJSC_SC_SC_EEENS5_IJNSA_ILi0EEESV_SV_EEEEENS5_IJNS4_10UnderscoreESY_SY_EEEEENS4_23SM90_TMA_LOAD_MULTICASTENS4_14ComposedLayoutINS4_7SwizzleILi3ELi4ELi3EEENS4_18smem_ptr_flag_bitsILi8EEENST_INS5_IJNSA_ILi8EEESH_EEENS5_IJSH_SC_EEEEEEEvNS4_8identityES11_S1B_vS1C_EENS_8epilogue10collective6detail29Sm90TmaWarpSpecializedAdapterINS1F_15DefaultEpilogueISJ_SK_SK_NS1E_6thread17LinearCombinationISJ_Li1EffLNS1J_9ScaleType4KindE0ELNS_15FloatRoundStyleE2ESJ_EENS1_15EpilogueDefaultEEEEEvvEEEEvNT_6ParamsE)
        /*0478*/ 	.short	0x0210
        /*047a*/ 	.short	0x0470


	//----- nvinfo : EIATTR_SW_WAR
	.align		4
.L_36:
        /*047c*/ 	.byte	0x04, 0x36
        /*047e*/ 	.short	(.L_38 - .L_37)
.L_37:
        /*0480*/ 	.word	0x00000008
.L_38:


//--------------------- .nv.callgraph             --------------------------
	.section	.nv.callgraph,"",@"SHT_CUDA_CALLGRAPH"
	.align	4
	.sectionentsize	8
	.align		4
        /*0000*/ 	.word	0x00000000
	.align		4
        /*0004*/ 	.word	0xffffffff
	.align		4
        /*0008*/ 	.word	0x00000000
	.align		4
        /*000c*/ 	.word	0xfffffffe
	.align		4
        /*0010*/ 	.word	0x00000000
	.align		4
        /*0014*/ 	.word	0xfffffffd
	.align		4
        /*0018*/ 	.word	0x00000000
	.align		4
        /*001c*/ 	.word	0xfffffffc


//--------------------- .nv.constant4             --------------------------
	.section	.nv.constant4,"a",@progbits
	.align	8
	.align		8
.nv.constant4:
        /*0000*/ 	.dword	_ZN40_INTERNAL_6f26e304_4_k_cu_4e8136e4_272334cuda3std3__45__cpo5beginE
	.align		8
        /*0008*/ 	.dword	_ZN40_INTERNAL_6f26e304_4_k_cu_4e8136e4_272334cuda3std3__45__cpo3endE
	.align		8
        /*0010*/ 	.dword	_ZN40_INTERNAL_6f26e304_4_k_cu_4e8136e4_272334cuda3std3__45__cpo6cbeginE
	.align		8
        /*0018*/ 	.dword	_ZN40_INTERNAL_6f26e304_4_k_cu_4e8136e4_272334cuda3std3__45__cpo4cendE
	.align		8
        /*0020*/ 	.dword	_ZN40_INTERNAL_6f26e304_4_k_cu_4e8136e4_272334cuda3std3__442_GLOBAL__N__6f26e304_4_k_cu_4e8136e4_272336ignoreE
	.align		8
        /*0028*/ 	.dword	_ZN40_INTERNAL_6f26e304_4_k_cu_4e8136e4_272334cuda3std3__419piecewise_constructE
	.align		8
        /*0030*/ 	.dword	_ZN40_INTERNAL_6f26e304_4_k_cu_4e8136e4_272334cuda3std3__48in_placeE
	.align		8
        /*0038*/ 	.dword	_ZN40_INTERNAL_6f26e304_4_k_cu_4e8136e4_272334cuda3std6ranges3__45__cpo4swapE
	.align		8
        /*0040*/ 	.dword	_ZN40_INTERNAL_6f26e304_4_k_cu_4e8136e4_272334cuda3std6ranges3__45__cpo9iter_moveE
	.align		8
        /*0048*/ 	.dword	_ZN40_INTERNAL_6f26e304_4_k_cu_4e8136e4_272334cute7productE
	.align		8
        /*0050*/ 	.dword	_ZN40_INTERNAL_6f26e304_4_k_cu_4e8136e4_272334cute1_E


//--------------------- .text._ZN7cutlass13device_kernelINS_4gemm6kernel13GemmUniversalIN4cute5tupleIJiiiiEEENS1_10collective13CollectiveMmaINS1_37MainloopSm90TmaGmmaWarpSpecializedFP8ILi9ENS5_IJNS4_1CILi2EEESB_NSA_ILi1EEEEEENS1_32KernelTmaWarpSpecializedPingpongEEENS5_IJNSA_ILi64EEENSA_ILi128EEESH_EEENS_12float_e4m3_tENS5_IJlSC_lEEESJ_SK_NS4_8TiledMMAINS4_8MMA_AtomIJNS4_4SM904GMMA31MMA_64x128x32_F32E4M3E4M3_SS_TNILNSO_7ScaleInE1ELSQ_1EEEEEENS4_6LayoutINS5_IJSC_SC_SC_EEENS5_IJNSA_ILi0EEESV_SV_EEEEENS5_IJNS4_10UnderscoreESY_SY_EEEEENS4_23SM90_TMA_LOAD_MULTICASTENS4_14ComposedLayoutINS4_7SwizzleILi3ELi4ELi3EEENS4_18smem_ptr_flag_bitsILi8EEENST_INS5_IJNSA_ILi8EEESH_EEENS5_IJSH_SC_EEEEEEEvNS4_8identityES11_S1B_vS1C_EENS_8epilogue10collective6detail29Sm90TmaWarpSpecializedAdapterINS1F_15DefaultEpilogueISJ_SK_SK_NS1E_6thread17LinearCombinationISJ_Li1EffLNS1J_9ScaleType4KindE0ELNS_15FloatRoundStyleE2ESJ_EENS1_15EpilogueDefaultEEEEEvvEEEEvNT_6ParamsE --------------------------
	.section	.text._ZN7cutlass13device_kernelINS_4gemm6kernel13GemmUniversalIN4cute5tupleIJiiiiEEENS1_10collective13CollectiveMmaINS1_37MainloopSm90TmaGmmaWarpSpecializedFP8ILi9ENS5_IJNS4_1CILi2EEESB_NSA_ILi1EEEEEENS1_32KernelTmaWarpSpecializedPingpongEEENS5_IJNSA_ILi64EEENSA_ILi128EEESH_EEENS_12float_e4m3_tENS5_IJlSC_lEEESJ_SK_NS4_8TiledMMAINS4_8MMA_AtomIJNS4_4SM904GMMA31MMA_64x128x32_F32E4M3E4M3_SS_TNILNSO_7ScaleInE1ELSQ_1EEEEEENS4_6LayoutINS5_IJSC_SC_SC_EEENS5_IJNSA_ILi0EEESV_SV_EEEEENS5_IJNS4_10UnderscoreESY_SY_EEEEENS4_23SM90_TMA_LOAD_MULTICASTENS4_14ComposedLayoutINS4_7SwizzleILi3ELi4ELi3EEENS4_18smem_ptr_flag_bitsILi8EEENST_INS5_IJNSA_ILi8EEESH_EEENS5_IJSH_SC_EEEEEEEvNS4_8identityES11_S1B_vS1C_EENS_8epilogue10collective6detail29Sm90TmaWarpSpecializedAdapterINS1F_15DefaultEpilogueISJ_SK_SK_NS1E_6thread17LinearCombinationISJ_Li1EffLNS1J_9ScaleType4KindE0ELNS_15FloatRoundStyleE2ESJ_EENS1_15EpilogueDefaultEEEEEvvEEEEvNT_6ParamsE,"ax",@progbits
	.align	128
.text._ZN7cutlass13device_kernelINS_4gemm6kernel13GemmUniversalIN4cute5tupleIJiiiiEEENS1_10collective13CollectiveMmaINS1_37MainloopSm90TmaGmmaWarpSpecializedFP8ILi9ENS5_IJNS4_1CILi2EEESB_NSA_ILi1EEEEEENS1_32KernelTmaWarpSpecializedPingpongEEENS5_IJNSA_ILi64EEENSA_ILi128EEESH_EEENS_12float_e4m3_tENS5_IJlSC_lEEESJ_SK_NS4_8TiledMMAINS4_8MMA_AtomIJNS4_4SM904GMMA31MMA_64x128x32_F32E4M3E4M3_SS_TNILNSO_7ScaleInE1ELSQ_1EEEEEENS4_6LayoutINS5_IJSC_SC_SC_EEENS5_IJNSA_ILi0EEESV_SV_EEEEENS5_IJNS4_10UnderscoreESY_SY_EEEEENS4_23SM90_TMA_LOAD_MULTICASTENS4_14ComposedLayoutINS4_7SwizzleILi3ELi4ELi3EEENS4_18smem_ptr_flag_bitsILi8EEENST_INS5_IJNSA_ILi8EEESH_EEENS5_IJSH_SC_EEEEEEEvNS4_8identityES11_S1B_vS1C_EENS_8epilogue10collective6detail29Sm90TmaWarpSpecializedAdapterINS1F_15DefaultEpilogueISJ_SK_SK_NS1E_6thread17LinearCombinationISJ_Li1EffLNS1J_9ScaleType4KindE0ELNS_15FloatRoundStyleE2ESJ_EENS1_15EpilogueDefaultEEEEEvvEEEEvNT_6ParamsE:
        .type           _ZN7cutlass13device_kernelINS_4gemm6kernel13GemmUniversalIN4cute5tupleIJiiiiEEENS1_10collective13CollectiveMmaINS1_37MainloopSm90TmaGmmaWarpSpecializedFP8ILi9ENS5_IJNS4_1CILi2EEESB_NSA_ILi1EEEEEENS1_32KernelTmaWarpSpecializedPingpongEEENS5_IJNSA_ILi64EEENSA_ILi128EEESH_EEENS_12float_e4m3_tENS5_IJlSC_lEEESJ_SK_NS4_8TiledMMAINS4_8MMA_AtomIJNS4_4SM904GMMA31MMA_64x128x32_F32E4M3E4M3_SS_TNILNSO_7ScaleInE1ELSQ_1EEEEEENS4_6LayoutINS5_IJSC_SC_SC_EEENS5_IJNSA_ILi0EEESV_SV_EEEEENS5_IJNS4_10UnderscoreESY_SY_EEEEENS4_23SM90_TMA_LOAD_MULTICASTENS4_14ComposedLayoutINS4_7SwizzleILi3ELi4ELi3EEENS4_18smem_ptr_flag_bitsILi8EEENST_INS5_IJNSA_ILi8EEESH_EEENS5_IJSH_SC_EEEEEEEvNS4_8identityES11_S1B_vS1C_EENS_8epilogue10collective6detail29Sm90TmaWarpSpecializedAdapterINS1F_15DefaultEpilogueISJ_SK_SK_NS1E_6thread17LinearCombinationISJ_Li1EffLNS1J_9ScaleType4KindE0ELNS_15FloatRoundStyleE2ESJ_EENS1_15EpilogueDefaultEEEEEvvEEEEvNT_6ParamsE,@function
        .size           _ZN7cutlass13device_kernelINS_4gemm6kernel13GemmUniversalIN4cute5tupleIJiiiiEEENS1_10collective13CollectiveMmaINS1_37MainloopSm90TmaGmmaWarpSpecializedFP8ILi9ENS5_IJNS4_1CILi2EEESB_NSA_ILi1EEEEEENS1_32KernelTmaWarpSpecializedPingpongEEENS5_IJNSA_ILi64EEENSA_ILi128EEESH_EEENS_12float_e4m3_tENS5_IJlSC_lEEESJ_SK_NS4_8TiledMMAINS4_8MMA_AtomIJNS4_4SM904GMMA31MMA_64x128x32_F32E4M3E4M3_SS_TNILNSO_7ScaleInE1ELSQ_1EEEEEENS4_6LayoutINS5_IJSC_SC_SC_EEENS5_IJNSA_ILi0EEESV_SV_EEEEENS5_IJNS4_10UnderscoreESY_SY_EEEEENS4_23SM90_TMA_LOAD_MULTICASTENS4_14ComposedLayoutINS4_7SwizzleILi3ELi4ELi3EEENS4_18smem_ptr_flag_bitsILi8EEENST_INS5_IJNSA_ILi8EEESH_EEENS5_IJSH_SC_EEEEEEEvNS4_8identityES11_S1B_vS1C_EENS_8epilogue10collective6detail29Sm90TmaWarpSpecializedAdapterINS1F_15DefaultEpilogueISJ_SK_SK_NS1E_6thread17LinearCombinationISJ_Li1EffLNS1J_9ScaleType4KindE0ELNS_15FloatRoundStyleE2ESJ_EENS1_15EpilogueDefaultEEEEEvvEEEEvNT_6ParamsE,(.L_x_219 - _ZN7cutlass13device_kernelINS_4gemm6kernel13GemmUniversalIN4cute5tupleIJiiiiEEENS1_10collective13CollectiveMmaINS1_37MainloopSm90TmaGmmaWarpSpecializedFP8ILi9ENS5_IJNS4_1CILi2EEESB_NSA_ILi1EEEEEENS1_32KernelTmaWarpSpecializedPingpongEEENS5_IJNSA_ILi64EEENSA_ILi128EEESH_EEENS_12float_e4m3_tENS5_IJlSC_lEEESJ_SK_NS4_8TiledMMAINS4_8MMA_AtomIJNS4_4SM904GMMA31MMA_64x128x32_F32E4M3E4M3_SS_TNILNSO_7ScaleInE1ELSQ_1EEEEEENS4_6LayoutINS5_IJSC_SC_SC_EEENS5_IJNSA_ILi0EEESV_SV_EEEEENS5_IJNS4_10UnderscoreESY_SY_EEEEENS4_23SM90_TMA_LOAD_MULTICASTENS4_14ComposedLayoutINS4_7SwizzleILi3ELi4ELi3EEENS4_18smem_ptr_flag_bitsILi8EEENST_INS5_IJNSA_ILi8EEESH_EEENS5_IJSH_SC_EEEEEEEvNS4_8identityES11_S1B_vS1C_EENS_8epilogue10collective6detail29Sm90TmaWarpSpecializedAdapterINS1F_15DefaultEpilogueISJ_SK_SK_NS1E_6thread17LinearCombinationISJ_Li1EffLNS1J_9ScaleType4KindE0ELNS_15FloatRoundStyleE2ESJ_EENS1_15EpilogueDefaultEEEEEvvEEEEvNT_6ParamsE)
        .other          _ZN7cutlass13device_kernelINS_4gemm6kernel13GemmUniversalIN4cute5tupleIJiiiiEEENS1_10collective13CollectiveMmaINS1_37MainloopSm90TmaGmmaWarpSpecializedFP8ILi9ENS5_IJNS4_1CILi2EEESB_NSA_ILi1EEEEEENS1_32KernelTmaWarpSpecializedPingpongEEENS5_IJNSA_ILi64EEENSA_ILi128EEESH_EEENS_12float_e4m3_tENS5_IJlSC_lEEESJ_SK_NS4_8TiledMMAINS4_8MMA_AtomIJNS4_4SM904GMMA31MMA_64x128x32_F32E4M3E4M3_SS_TNILNSO_7ScaleInE1ELSQ_1EEEEEENS4_6LayoutINS5_IJSC_SC_SC_EEENS5_IJNSA_ILi0EEESV_SV_EEEEENS5_IJNS4_10UnderscoreESY_SY_EEEEENS4_23SM90_TMA_LOAD_MULTICASTENS4_14ComposedLayoutINS4_7SwizzleILi3ELi4ELi3EEENS4_18smem_ptr_flag_bitsILi8EEENST_INS5_IJNSA_ILi8EEESH_EEENS5_IJSH_SC_EEEEEEEvNS4_8identityES11_S1B_vS1C_EENS_8epilogue10collective6detail29Sm90TmaWarpSpecializedAdapterINS1F_15DefaultEpilogueISJ_SK_SK_NS1E_6thread17LinearCombinationISJ_Li1EffLNS1J_9ScaleType4KindE0ELNS_15FloatRoundStyleE2ESJ_EENS1_15EpilogueDefaultEEEEEvvEEEEvNT_6ParamsE,@"STO_CUDA_ENTRY STV_DEFAULT"
_ZN7cutlass13device_kernelINS_4gemm6kernel13GemmUniversalIN4cute5tupleIJiiiiEEENS1_10collective13CollectiveMmaINS1_37MainloopSm90TmaGmmaWarpSpecializedFP8ILi9ENS5_IJNS4_1CILi2EEESB_NSA_ILi1EEEEEENS1_32KernelTmaWarpSpecializedPingpongEEENS5_IJNSA_ILi64EEENSA_ILi128EEESH_EEENS_12float_e4m3_tENS5_IJlSC_lEEESJ_SK_NS4_8TiledMMAINS4_8MMA_AtomIJNS4_4SM904GMMA31MMA_64x128x32_F32E4M3E4M3_SS_TNILNSO_7ScaleInE1ELSQ_1EEEEEENS4_6LayoutINS5_IJSC_SC_SC_EEENS5_IJNSA_ILi0EEESV_SV_EEEEENS5_IJNS4_10UnderscoreESY_SY_EEEEENS4_23SM90_TMA_LOAD_MULTICASTENS4_14ComposedLayoutINS4_7SwizzleILi3ELi4ELi3EEENS4_18smem_ptr_flag_bitsILi8EEENST_INS5_IJNSA_ILi8EEESH_EEENS5_IJSH_SC_EEEEEEEvNS4_8identityES11_S1B_vS1C_EENS_8epilogue10collective6detail29Sm90TmaWarpSpecializedAdapterINS1F_15DefaultEpilogueISJ_SK_SK_NS1E_6thread17LinearCombinationISJ_Li1EffLNS1J_9ScaleType4KindE0ELNS_15FloatRoundStyleE2ESJ_EENS1_15EpilogueDefaultEEEEEvvEEEEvNT_6ParamsE:
[----:B------:R-:W-:Y:S01]  /*0000*/  LDC R1, c[0x0][0x28] ;  /* 0x00000a00ff017b82 */ /* 0x000fe20000000800 */
[----:B------:R-:W0:Y:S01]  /*0010*/  S2R R11, SR_TID.X ;  /* 0x00000000000b7919 */ /* 0x000e220000002100 */
[----:B------:R-:W-:Y:S01]  /*0020*/  ELECT P0, URZ, PT ;  /* 0x00000000003f782f */ /* 0x000fe20003800000 */
[----:B------:R-:W-:Y:S01]  /*0030*/  BSSY B0, `(.L_x_0) ;  /* 0x000000f000007945 */ /* 0x000fe20003800000 */
[--C-:B0-----:R-:W-:Y:S02]  /*0040*/  SHF.R.U32.HI R0, RZ, 0x5, R11.reuse ;  /* 0x00000005ff007819 */ /* 0x101fe4000001160b */
[----:B------:R-:W-:-:S03]  /*0050*/  SHF.R.U32.HI R5, RZ, 0x7, R11 ;  /* 0x00000007ff057819 */ /* 0x000fc6000001160b */
[----:B------:R-:W0:Y:S04]  /*0060*/  SHFL.IDX PT, R2, R0, RZ, 0x1f ;  /* 0x00001fff00027589 */ /* 0x000e2800000e0000 */
[----:B------:R1:W2:Y:S01]  /*0070*/  SHFL.IDX PT, R6, R5, RZ, 0x1f ;  /* 0x00001fff05067589 */ /* 0x0002a200000e0000 */
[----:B0-----:R-:W-:-:S13]  /*0080*/  ISETP.NE.OR P0, PT, R2, RZ, !P0 ;  /* 0x000000ff0200720c */ /* 0x001fda0004705670 */
[----:B-12---:R-:W-:Y:S05]  /*0090*/  @P0 BRA `(.L_x_1) ;  /* 0x0000000000200947 */ /* 0x006fea0003800000 */
[----:B------:R-:W-:Y:S02]  /*00a0*/  ULDC.64 UR4, c[0x0][0x198] ;  /* 0x0000660000047ab9 */ /* 0x000fe40000000a00 */
[----:B------:R-:W-:Y:S02]  /*00b0*/  UIADD3 UR6, UP0, UR4, 0xf0, URZ ;  /* 0x000000f004067890 */ /* 0x000fe4000ff1e03f */
[----:B------:R-:W-:Y:S02]  /*00c0*/  UIADD3 UR4, UP1, UR4, 0x1f0, URZ ;  /* 0x000001f004047890 */ /* 0x000fe4000ff3e03f */
[----:B------:R-:W-:Y:S02]  /*00d0*/  UIADD3.X UR7, URZ, UR5, URZ, UP0, !UPT ;  /* 0x000000053f077290 */ /* 0x000fe400087fe43f */
[----:B------:R-:W-:-:S07]  /*00e0*/  UIADD3.X UR5, URZ, UR5, URZ, UP1, !UPT ;  /* 0x000000053f057290 */ /* 0x000fce0008ffe43f */
[----:B------:R0:W-:Y:S02]  /*00f0*/  UTMACCTL.PF [UR6] ;  /* 0x00000000060079b9 */ /* 0x0001e40008040000 */
[----:B------:R0:W-:Y:S02]  /*0100*/  UTMACCTL.PF [UR4] ;  /* 0x00000000040079b9 */ /* 0x0001e40008040000 */
[----:B0-----:R-:W-:Y:S01]  /*0110*/  NOP ;  /* 0x0000000000007918 */ /* 0x001fe20000000000 */
.L_x_1:
[----:B------:R-:W-:Y:S05]  /*0120*/  BSYNC B0 ;  /* 0x0000000000007941 */ /* 0x000fea0003800000 */
.L_x_0:
[----:B------:R-:W0:Y:S02]  /*0130*/  SHFL.IDX PT, R7, R0, RZ, 0x1f ;  /* 0x00001fff00077589 */ /* 0x000e2400000e0000 */
[----:B0-----:R-:W-:-:S13]  /*0140*/  ISETP.NE.AND P0, PT, R7, RZ, PT ;  /* 0x000000ff0700720c */ /* 0x001fda0003f05270 */
[----:B------:R-:W-:Y:S05]  /*0150*/  @P0 BRA `(.L_x_2) ;  /* 0x00000000008c0947 */ /* 0x000fea0003800000 */
[----:B------:R-:W-:Y:S01]  /*0160*/  ELECT P0, URZ, PT ;  /* 0x00000000003f782f */ /* 0x000fe20003800000 */
[----:B------:R-:W-:-:S12]  /*0170*/  BSSY B0, `(.L_x_2) ;  /* 0x0000021000007945 */ /* 0x000fd80003800000 */
[----:B------:R-:W-:Y:S05]  /*0180*/  @!P0 BRA `(.L_x_3) ;  /* 0x00000000007c8947 */ /* 0x000fea0003800000 */
[----:B------:R-:W0:Y:S01]  /*0190*/  S2UR UR8, SR_CgaCtaId ;  /* 0x00000000000879c3 */ /* 0x000e220000008800 */
[----:B------:R-:W-:Y:S01]  /*01a0*/  UMOV UR4, 0x400 ;  /* 0x0000040000047882 */ /* 0x000fe20000000000 */
[----:B------:R-:W-:Y:S01]  /*01b0*/  UMOV UR5, 0x1 ;  /* 0x0000000100057882 */ /* 0x000fe20000000000 */
[----:B------:R-:W-:Y:S02]  /*01c0*/  UMOV UR6, 0x3 ;  /* 0x0000000300067882 */ /* 0x000fe40000000000 */
[----:B------:R-:W-:-:S04]  /*01d0*/  UIADD3 UR6, -UR6, 0x100000, URZ ;  /* 0x0010000006067890 */ /* 0x000fc8000fffe13f */
[----:B------:R-:W-:Y:S02]  /*01e0*/  USHF.L.U32 UR7, UR6, 0xb, URZ ;  /* 0x0000000b06077899 */ /* 0x000fe4000800063f */
[----:B------:R-:W-:Y:S02]  /*01f0*/  USHF.L.U32 UR6, UR6, 0x1, URZ ;  /* 0x0000000106067899 */ /* 0x000fe4000800063f */
[----:B0-----:R-:W-:Y:S02]  /*0200*/  ULEA UR8, UR8, UR4, 0x18 ;  /* 0x0000000408087291 */ /* 0x001fe4000f8ec03f */
[----:B------:R-:W-:-:S04]  /*0210*/  UIADD3 UR4, -UR5, 0x100000, URZ ;  /* 0x0010000005047890 */ /* 0x000fc8000fffe13f */
[----:B------:R-:W-:Y:S02]  /*0220*/  USHF.L.U32 UR5, UR4, 0xb, URZ ;  /* 0x0000000b04057899 */ /* 0x000fe4000800063f */
[----:B------:R-:W-:Y:S01]  /*0230*/  USHF.L.U32 UR4, UR4, 0x1, URZ ;  /* 0x0000000104047899 */ /* 0x000fe2000800063f */
[----:B------:R-:W0:Y:S11]  /*0240*/  FENCE.VIEW.ASYNC.S ;  /* 0x00000000000073c6 */ /* 0x000e360000000000 */
[----:B0-----:R0:W1:Y:S01]  /*0250*/  SYNCS.EXCH.64 URZ, [UR8], UR4 ;  /* 0x00000004083f75b2 */ /* 0x0010620008000100 */
[----:B------:R0:W2:Y:S01]  /*0260*/  SYNCS.EXCH.64 URZ, [UR8+0x48], UR6 ;  /* 0x00004806083f75b2 */ /* 0x0000a20008000100 */
[----:B------:R0:W3:Y:S01]  /*0270*/  SYNCS.EXCH.64 URZ, [UR8+0x8], UR4 ;  /* 0x00000804083f75b2 */ /* 0x0000e20008000100 */
[----:B------:R0:W4:Y:S01]  /*0280*/  SYNCS.EXCH.64 URZ, [UR8+0x50], UR6 ;  /* 0x00005006083f75b2 */ /* 0x0001220008000100 */
[----:B------:R0:W0:Y:S01]  /*0290*/  SYNCS.EXCH.64 URZ, [UR8+0x10], UR4 ;  /* 0x00001004083f75b2 */ /* 0x0000220008000100 */
        /* <DEDUP_REMOVED lines=13> */
[----:B------:R-:W-:Y:S01]  /*0370*/  NOP ;  /* 0x0000000000007918 */ /* 0x000fe20000000000 */
.L_x_3:
[----:B0-----:R-:W-:Y:S05]  /*0380*/  BSYNC B0 ;  /* 0x0000000000007941 */ /* 0x001fea0003800000 */
.L_x_2:
[----:B------:R-:W0:Y:S01]  /*0390*/  SHFL.IDX PT, R3, R0, RZ, 0x1f ;  /* 0x00001fff00037589 */ /* 0x000e2200000e0000 */
[----:B------:R-:W-:Y:S01]  /*03a0*/  SHF.R.S32.HI R4, RZ, 0x1f, R11 ;  /* 0x0000001fff047819 */ /* 0x000fe2000001140b */
[----:B------:R-:W5:Y:S01]  /*03b0*/  S2UR UR13, SR_CTAID.X ;  /* 0x00000000000d79c3 */ /* 0x000f620000002500 */
[----:B------:R-:W-:Y:S01]  /*03c0*/  ELECT P0, URZ, PT ;  /* 0x00000000003f782f */ /* 0x000fe20003800000 */
[----:B------:R1:W2:Y:S01]  /*03d0*/  SHFL.IDX PT, R8, R0, RZ, 0x1f ;  /* 0x00001fff00087589 */ /* 0x0002a200000e0000 */
[----:B------:R-:W-:Y:S02]  /*03e0*/  LEA.HI R4, R4, R11, RZ, 0x7 ;  /* 0x0000000b04047211 */ /* 0x000fe400078f38ff */
[----:B------:R-:W-:Y:S01]  /*03f0*/  ELECT P1, URZ, PT ;  /* 0x00000000003f782f */ /* 0x000fe20003820000 */
[----:B------:R-:W-:Y:S01]  /*0400*/  NOP ;  /* 0x0000000000007918 */ /* 0x000fe20000000000 */
[----:B------:R-:W3:Y:S01]  /*0410*/  S2R R16, SR_CTAID.Y ;  /* 0x0000000000107919 */ /* 0x000ee20000002600 */
[----:B------:R-:W-:Y:S01]  /*0420*/  LOP3.LUT R4, R4, 0xffffff80, RZ, 0xc0, !PT ;  /* 0xffffff8004047812 */ /* 0x000fe200078ec0ff */
[----:B------:R-:W-:Y:S01]  /*0430*/  ULDC UR4, c[0x0][0x150] ;  /* 0x0000540000047ab9 */ /* 0x000fe20000000800 */
[----:B------:R-:W4:Y:S01]  /*0440*/  LDC R12, c[0x0][0x144] ;  /* 0x00005100ff0c7b82 */ /* 0x000f220000000800 */
[----:B------:R2:W4:Y:S01]  /*0450*/  SHFL.IDX PT, R14, R5, RZ, 0x1f ;  /* 0x00001fff050e7589 */ /* 0x00052200000e0000 */
[----:B------:R-:W-:Y:S01]  /*0460*/  UMOV UR12, 0x80 ;  /* 0x00000080000c7882 */ /* 0x000fe20000000000 */
[----:B------:R-:W-:Y:S01]  /*0470*/  IMAD.IADD R10, R11, 0x1, -R4 ;  /* 0x000000010b0a7824 */ /* 0x000fe200078e0a04 */
[----:B------:R-:W-:Y:S01]  /*0480*/  NOP ;  /* 0x0000000000007918 */ /* 0x000fe20000000000 */
[C---:B------:R-:W-:Y:S01]  /*0490*/  VIADD R38, R6.reuse, 0xffffffff ;  /* 0xffffffff06267836 */ /* 0x040fe20000000000 */
[----:B------:R-:W-:-:S02]  /*04a0*/  ISETP.NE.AND P4, PT, R6, RZ, PT ;  /* 0x000000ff0600720c */ /* 0x000fc40003f85270 */
[----:B------:R-:W-:Y:S01]  /*04b0*/  SHF.R.S32.HI R19, RZ, 0x1f, R10 ;  /* 0x0000001fff137819 */ /* 0x000fe2000001140a */
[----:B------:R-:W4:Y:S01]  /*04c0*/  LDC R13, c[0x0][0x140] ;  /* 0x00005000ff0d7b82 */ /* 0x000f220000000800 */
[----:B------:R-:W-:Y:S02]  /*04d0*/  ISETP.GE.U32.AND P6, PT, R38, 0x2, PT ;  /* 0x000000022600780c */ /* 0x000fe40003fc6070 */
[----:B0-----:R-:W-:Y:S02]  /*04e0*/  ISETP.NE.OR P0, PT, R3, RZ, !P0 ;  /* 0x000000ff0300720c */ /* 0x001fe40004705670 */
[----:B------:R-:W-:Y:S02]  /*04f0*/  LEA.HI R3, R19, R10, RZ, 0x3 ;  /* 0x0000000a13037211 */ /* 0x000fe400078f18ff */
[----:B-----5:R-:W-:Y:S01]  /*0500*/  I2FP.F32.U32 R4, UR13 ;  /* 0x0000000d00047c45 */ /* 0x020fe20008201000 */
[----:B------:R-:W0:Y:S01]  /*0510*/  LDC R27, c[0x0][0x148] ;  /* 0x00005200ff1b7b82 */ /* 0x000e220000000800 */
[----:B-1----:R-:W-:-:S02]  /*0520*/  SHF.R.S32.HI R0, RZ, 0x3, R3 ;  /* 0x00000003ff007819 */ /* 0x002fc40000011403 */
[----:B--2---:R-:W-:Y:S01]  /*0530*/  ISETP.NE.OR P1, PT, R8, RZ, !P1 ;  /* 0x000000ff0800720c */ /* 0x004fe20004f25670 */
[----:B------:R-:W-:Y:S01]  /*0540*/  FMUL R9, R4, UR4 ;  /* 0x0000000404097c20 */ /* 0x000fe20008400000 */
[----:B------:R-:W-:Y:S01]  /*0550*/  SHF.R.S32.HI R3, RZ, 0x1f, R3 ;  /* 0x0000001fff037819 */ /* 0x000fe20000011403 */
[----:B------:R-:W-:Y:S01]  /*0560*/  ULDC UR4, c[0x0][0x154] ;  /* 0x0000550000047ab9 */ /* 0x000fe20000000800 */
[----:B------:R-:W-:Y:S01]  /*0570*/  SHF.R.S32.HI R8, RZ, 0x1f, R7 ;  /* 0x0000001fff087819 */ /* 0x000fe20000011407 */
[----:B------:R-:W-:Y:S01]  /*0580*/  VOTEU.ALL UP1, P0 ;  /* 0x00000000003f7886 */ /* 0x000fe20000020000 */
[----:B------:R-:W-:Y:S01]  /*0590*/  LEA.HI R4, R3, R0, RZ, 0x2 ;  /* 0x0000000003047211 */ /* 0x000fe200078f10ff */
[----:B------:R-:W1:Y:S01]  /*05a0*/  F2I.U32.TRUNC.NTZ R9, R9 ;  /* 0x0000000900097305 */ /* 0x000e62000020f000 */
[----:B------:R-:W-:Y:S01]  /*05b0*/  LEA.HI R8, R8, R7, RZ, 0x2 ;  /* 0x0000000708087211 */ /* 0x000fe200078f10ff */
[----:B------:R-:W-:Y:S01]  /*05c0*/  VOTEU.ALL UP0, P0 ;  /* 0x00000000003f7886 */ /* 0x000fe20000000000 */
[----:B------:R-:W-:Y:S01]  /*05d0*/  SHF.R.S32.HI R3, RZ, 0x1f, R2 ;  /* 0x0000001fff037819 */ /* 0x000fe20000011402 */
[----:B------:R-:W2:Y:S01]  /*05e0*/  @!UP1 S2UR UR7, SR_CgaCtaId ;  /* 0x00000000000799c3 */ /* 0x000ea20000008800 */
[----:B------:R-:W-:Y:S01]  /*05f0*/  LOP3.LUT R5, R4, 0xfffffffc, RZ, 0xc0, !PT ;  /* 0xfffffffc04057812 */ /* 0x000fe200078ec0ff */
[----:B------:R-:W-:Y:S01]  /*0600*/  VOTEU.ALL UP2, P1 ;  /* 0x00000000003f7886 */ /* 0x000fe20000840000 */
[----:B------:R-:W-:Y:S01]  /*0610*/  LOP3.LUT R8, R8, 0x3ffffffc, RZ, 0xc0, !PT ;  /* 0x3ffffffc08087812 */ /* 0x000fe200078ec0ff */
[----:B------:R-:W-:Y:S01]  /*0620*/  @!UP1 UMOV UR6, 0x400 ;  /* 0x0000040000069882 */ /* 0x000fe20000000000 */
[----:B------:R-:W-:Y:S01]  /*0630*/  LEA.HI R3, R3, R2, RZ, 0x2 ;  /* 0x0000000203037211 */ /* 0x000fe200078f10ff */
[----:B------:R-:W-:Y:S01]  /*0640*/  IMAD.IADD R5, R0, 0x1, -R5 ;  /* 0x0000000100057824 */ /* 0x000fe200078e0a05 */
[----:B------:R-:W-:Y:S01]  /*0650*/  @!UP2 UMOV UR9, 0x400 ;  /* 0x000004000009a882 */ /* 0x000fe20000000000 */
[----:B------:R-:W-:Y:S01]  /*0660*/  IMAD.IADD R8, R7, 0x1, -R8 ;  /* 0x0000000107087824 */ /* 0x000fe200078e0a08 */
[----:B------:R-:W-:Y:S01]  /*0670*/  LOP3.LUT R3, R3, 0xfffffffc, RZ, 0xc0, !PT ;  /* 0xfffffffc03037812 */ /* 0x000fe200078ec0ff */
[----:B------:R-:W5:Y:S01]  /*0680*/  @!UP2 S2UR UR10, SR_CgaCtaId ;  /* 0x00000000000aa9c3 */ /* 0x000f620000008800 */
[----:B-1----:R-:W-:Y:S01]  /*0690*/  IMAD.MOV R9, RZ, RZ, -R9 ;  /* 0x000000ffff097224 */ /* 0x002fe200078e0a09 */
[----:B------:R-:W-:Y:S01]  /*06a0*/  VOTEU.ALL UP3, P1 ;  /* 0x00000000003f7886 */ /* 0x000fe20000860000 */
[----:B------:R-:W-:Y:S01]  /*06b0*/  IMAD R5, R8, 0x4, R5 ;  /* 0x0000000408057824 */ /* 0x000fe200078e0205 */
[----:B------:R-:W-:Y:S01]  /*06c0*/  VOTEU.ALL UP4, P1 ;  /* 0x00000000003f7886 */ /* 0x000fe20000880000 */
[----:B------:R-:W-:Y:S01]  /*06d0*/  IMAD.IADD R18, R2, 0x1, -R3 ;  /* 0x0000000102127824 */ /* 0x000fe200078e0a03 */
[----:B---3--:R-:W-:Y:S01]  /*06e0*/  I2FP.F32.U32 R2, R16 ;  /* 0x0000001000027245 */ /* 0x008fe20000201000 */
[----:B----4-:R-:W-:Y:S01]  /*06f0*/  IMAD R25, R12, R9, UR13 ;  /* 0x0000000d0c197e24 */ /* 0x010fe2000f8e0209 */
[C---:B------:R-:W-:Y:S01]  /*0700*/  LEA.HI R0, R5.reuse, R5, RZ, 0x1 ;  /* 0x0000000505007211 */ /* 0x040fe200078f08ff */
[C---:B------:R-:W-:Y:S01]  /*0710*/  IMAD.SHL.U32 R12, R5.reuse, 0x4, RZ ;  /* 0x00000004050c7824 */ /* 0x040fe200078e00ff */
[----:B------:R-:W-:Y:S01]  /*0720*/  VOTEU.ALL UP5, P1 ;  /* 0x00000000003f7886 */ /* 0x000fe200008a0000 */
[----:B------:R-:W-:Y:S01]  /*0730*/  FMUL R2, R2, UR4 ;  /* 0x0000000402027c20 */ /* 0x000fe20008400000 */
[----:B------:R-:W-:Y:S01]  /*0740*/  LOP3.LUT R0, R0, 0xfffffffe, RZ, 0xc0, !PT ;  /* 0xfffffffe00007812 */ /* 0x000fe200078ec0ff */
[----:B------:R-:W-:Y:S01]  /*0750*/  UMOV UR4, 0x20 ;  /* 0x0000002000047882 */ /* 0x000fe20000000000 */
[----:B--2---:R-:W-:Y:S01]  /*0760*/  @!UP1 ULEA UR8, UR7, UR6, 0x18 ;  /* 0x0000000607089291 */ /* 0x004fe2000f8ec03f */
[----:B------:R-:W-:Y:S01]  /*0770*/  LOP3.LUT R12, R5, 0xc, R12, 0x78, !PT ;  /* 0x0000000c050c7812 */ /* 0x000fe200078e780c */
[----:B------:R-:W-:-:S04]  /*0780*/  @!UP1 UIADD3 UR4, -UR4, 0x100000, URZ ;  /* 0x0010000004049890 */ /* 0x000fc8000fffe13f */
[----:B------:R-:W-:Y:S02]  /*0790*/  @!UP1 USHF.L.U32 UR5, UR4, 0xb, URZ ;  /* 0x0000000b04059899 */ /* 0x000fe4000800063f */
[----:B------:R-:W-:Y:S01]  /*07a0*/  @!UP1 USHF.L.U32 UR4, UR4, 0x1, URZ ;  /* 0x0000000104049899 */ /* 0x000fe2000800063f */
[----:B------:R-:W-:Y:S01]  /*07b0*/  IMAD.IADD R0, R5, 0x1, -R0 ;  /* 0x0000000105007824 */ /* 0x000fe200078e0a00 */
[----:B------:R-:W1:Y:S01]  /*07c0*/  F2I.U32.TRUNC.NTZ R2, R2 ;  /* 0x0000000200027305 */ /* 0x000e62000020f000 */
[----:B------:R-:W-:-:S04]  /*07d0*/  @!UP2 UIADD3 UR6, -UR12, 0x100000, URZ ;  /* 0x001000000c06a890 */ /* 0x000fc8000fffe13f */
[----:B------:R-:W-:Y:S02]  /*07e0*/  @!UP2 USHF.L.U32 UR7, UR6, 0xb, URZ ;  /* 0x0000000b0607a899 */ /* 0x000fe4000800063f */
[----:B------:R-:W-:Y:S01]  /*07f0*/  @!UP2 USHF.L.U32 UR6, UR6, 0x1, URZ ;  /* 0x000000010606a899 */ /* 0x000fe2000800063f */
[----:B------:R-:W-:Y:S01]  /*0800*/  ISETP.EQ.U32.AND P3, PT, R13, 0x1, PT ;  /* 0x000000010d00780c */ /* 0x000fe20003f62070 */
[----:B------:R-:W-:Y:S01]  /*0810*/  VOTEU.ALL UP1, P0 ;  /* 0x00000000003f7886 */ /* 0x000fe20000020000 */
[----:B------:R-:W-:Y:S01]  /*0820*/  ISETP.NE.AND P2, PT, R0, R25, PT ;  /* 0x000000190000720c */ /* 0x000fe20003f45270 */
[----:B------:R-:W-:Y:S01]  /*0830*/  IMAD.MOV.U32 R13, RZ, RZ, 0x1 ;  /* 0x00000001ff0d7424 */ /* 0x000fe200078e00ff */
[----:B-----5:R-:W-:Y:S01]  /*0840*/  @!UP2 ULEA UR9, UR10, UR9, 0x18 ;  /* 0x000000090a09a291 */ /* 0x020fe2000f8ec03f */
[----:B------:R-:W-:Y:S01]  /*0850*/  LOP3.LUT P0, RZ, R10, 0x7, RZ, 0xc0, !PT ;  /* 0x000000070aff7812 */ /* 0x000fe2000780c0ff */
[----:B------:R-:W-:Y:S01]  /*0860*/  VOTEU.ALL UP2, P1 ;  /* 0x00000000003f7886 */ /* 0x000fe20000840000 */
[----:B------:R-:W-:Y:S01]  /*0870*/  ISETP.NE.AND P1, PT, R18, 0x3, PT ;  /* 0x000000031200780c */ /* 0x000fe20003f25270 */
[----:B------:R-:W2:Y:S02]  /*0880*/  FENCE.VIEW.ASYNC.S ;  /* 0x00000000000073c6 */ /* 0x000ea40000000000 */
[----:B--2---:R2:W3:Y:S01]  /*0890*/  @!UP0 SYNCS.EXCH.64 URZ, [UR8+0xc0], UR4 ;  /* 0x0000c004083f85b2 */ /* 0x0044e20008000100 */
[----:B------:R-:W-:-:S02]  /*08a0*/  ISETP.LT.U32.AND P0, PT, R12, 0x4, !P0 ;  /* 0x000000040c00780c */ /* 0x000fc40004701070 */
[----:B------:R-:W-:Y:S01]  /*08b0*/  ISETP.EQ.OR P1, PT, R18, RZ, !P1 ;  /* 0x000000ff1200720c */ /* 0x000fe20004f22670 */
[----:B-1----:R-:W-:Y:S01]  /*08c0*/  IMAD.MOV R24, RZ, RZ, -R2 ;  /* 0x000000ffff187224 */ /* 0x002fe200078e0a02 */
[----:B------:R-:W-:Y:S02]  /*08d0*/  R2UR UR11, R14 ;  /* 0x000000000e0b72ca */ /* 0x000fe400000e0000 */
[----:B------:R-:W-:Y:S01]  /*08e0*/  @P2 LEA.HI R0, R12, R12, RZ, 0x1 ;  /* 0x0000000c0c002211 */ /* 0x000fe200078f08ff */
[----:B0-----:R-:W-:Y:S01]  /*08f0*/  IMAD R3, R27, R24, R16 ;  /* 0x000000181b037224 */ /* 0x001fe200078e0210 */
[----:B------:R-:W-:Y:S02]  /*0900*/  ISETP.EQ.AND P1, PT, R6, RZ, P1 ;  /* 0x000000ff0600720c */ /* 0x000fe40000f22270 */
[----:B------:R-:W-:Y:S02]  /*0910*/  @P2 SHF.R.S32.HI R0, RZ, 0x1, R0 ;  /* 0x00000001ff002819 */ /* 0x000fe40000011400 */
[----:B------:R-:W-:Y:S01]  /*0920*/  SEL R7, RZ, 0x1, !P1 ;  /* 0x00000001ff077807 */ /* 0x000fe20004800000 */
[----:B------:R2:W0:Y:S01]  /*0930*/  @!UP1 SYNCS.EXCH.64 URZ, [UR8+0xc8], UR4 ;  /* 0x0000c804083f95b2 */ /* 0x0004220008000100 */
[----:B------:R-:W-:Y:S01]  /*0940*/  @P2 ISETP.NE.AND P5, PT, R0, R3, PT ;  /* 0x000000030000220c */ /* 0x000fe20003fa5270 */
[----:B------:R-:W-:Y:S01]  /*0950*/  NOP ;  /* 0x0000000000007918 */ /* 0x000fe20000000000 */
[----:B------:R-:W-:-:S02]  /*0960*/  SEL R0, RZ, 0x1, !P0 ;  /* 0x00000001ff007807 */ /* 0x000fc40004000000 */
[----:B------:R-:W-:Y:S02]  /*0970*/  @P2 SEL R13, RZ, 0x1, P5 ;  /* 0x00000001ff0d2807 */ /* 0x000fe40002800000 */
[----:B------:R-:W-:Y:S02]  /*0980*/  SEL R7, R7, 0x2, P6 ;  /* 0x0000000207077807 */ /* 0x000fe40003000000 */
[----:B------:R-:W-:Y:S01]  /*0990*/  LOP3.LUT R13, R13, R0, RZ, 0xc0, !PT ;  /* 0x000000000d0d7212 */ /* 0x000fe200078ec0ff */
[----:B------:R2:W1:Y:S01]  /*09a0*/  @!UP2 SYNCS.EXCH.64 URZ, [UR9+0xa0], UR6 ;  /* 0x0000a006093fa5b2 */ /* 0x0004620008000100 */
[----:B------:R2:W4:Y:S01]  /*09b0*/  @!UP3 SYNCS.EXCH.64 URZ, [UR9+0xa8], UR6 ;  /* 0x0000a806093fb5b2 */ /* 0x0005220008000100 */
[----:B------:R2:W0:Y:S01]  /*09c0*/  @!UP4 SYNCS.EXCH.64 URZ, [UR9+0xb0], UR6 ;  /* 0x0000b006093fc5b2 */ /* 0x0004220008000100 */
[----:B------:R2:W0:Y:S01]  /*09d0*/  @!UP5 SYNCS.EXCH.64 URZ, [UR9+0xb8], UR6 ;  /* 0x0000b806093fd5b2 */ /* 0x0004220008000100 */
[----:B------:R-:W-:Y:S01]  /*09e0*/  NOP ;  /* 0x0000000000007918 */ /* 0x000fe20000000000 */
[----:B--23--:R-:W-:Y:S05]  /*09f0*/  @!P3 BRA `(.L_x_4) ;  /* 0x000000000008b947 */ /* 0x00cfea0003800000 */
[----:B01--4-:R-:W-:Y:S01]  /*0a00*/  UCGABAR_ARV ;  /* 0x00000000000079c7 */ /* 0x013fe20008000000 */
[----:B------:R-:W-:Y:S05]  /*0a10*/  BRA `(.L_x_5) ;  /* 0x0000000000047947 */ /* 0x000fea0003800000 */
.L_x_4:
[----:B01--4-:R-:W-:Y:S01]  /*0a20*/  NOP ;  /* 0x0000000000007918 */ /* 0x013fe20000000000 */
.L_x_5:
[----:B------:R-:W-:Y:S01]  /*0a30*/  ULDC.64 UR4, c[0x0][0x598] ;  /* 0x0001660000047ab9 */ /* 0x000fe20000000a00 */
[----:B------:R-:W-:Y:S01]  /*0a40*/  ULDC.64 UR14, c[0x0][0x208] ;  /* 0x00008200000e7ab9 */ /* 0x000fe20000000a00 */
[----:B------:R-:W-:-:S04]  /*0a50*/  ISETP.NE.U32.AND P0, PT, RZ, UR4, PT ;  /* 0x00000004ff007c0c */ /* 0x000fc8000bf05070 */
[----:B------:R-:W-:-:S13]  /*0a60*/  ISETP.NE.AND.EX P0, PT, RZ, UR5, PT, P0 ;  /* 0x00000005ff007c0c */ /* 0x000fda000bf05300 */
[----:B------:R-:W-:Y:S05]  /*0a70*/  @!P0 BRA `(.L_x_6) ;  /* 0x00000000001c8947 */ /* 0x000fea0003800000 */
[----:B------:R-:W0:Y:S02]  /*0a80*/  LDC.64 R2, c[0x0][0x598] ;  /* 0x00016600ff027b82 */ /* 0x000e240000000a00 */
[----:B0-----:R-:W2:Y:S02]  /*0a90*/  LDG.E.64 R2, desc[UR14][R2.64] ;  /* 0x0000000e02027981 */ /* 0x001ea4000c1e1b00 */
[----:B--2---:R-:W-:-:S04]  /*0aa0*/  ISETP.NE.U32.AND P0, PT, R2, RZ, PT ;  /* 0x000000ff0200720c */ /* 0x004fc80003f05070 */
[----:B------:R-:W-:-:S13]  /*0ab0*/  ISETP.NE.AND.EX P0, PT, R3, RZ, PT, P0 ;  /* 0x000000ff0300720c */ /* 0x000fda0003f05300 */
[----:B------:R-:W-:Y:S05]  /*0ac0*/  @!P0 BRA `(.L_x_6) ;  /* 0x0000000000088947 */ /* 0x000fea0003800000 */
[----:B------:R0:W5:Y:S01]  /*0ad0*/  LD.E R14, desc[UR14][R2.64] ;  /* 0x0000000e020e7980 */ /* 0x000162000c101900 */
[----:B------:R-:W-:Y:S05]  /*0ae0*/  BRA `(.L_x_7) ;  /* 0x0000000000207947 */ /* 0x000fea0003800000 */
.L_x_6:
[----:B------:R-:W-:Y:S02]  /*0af0*/  ULDC.64 UR4, c[0x0][0x588] ;  /* 0x0001620000047ab9 */ /* 0x000fe40000000a00 */
[----:B------:R-:W-:-:S04]  /*0b00*/  ISETP.NE.U32.AND P0, PT, RZ, UR4, PT ;  /* 0x00000004ff007c0c */ /* 0x000fc8000bf05070 */
[----:B------:R-:W-:-:S13]  /*0b10*/  ISETP.NE.AND.EX P0, PT, RZ, UR5, PT, P0 ;  /* 0x00000005ff007c0c */ /* 0x000fda000bf05300 */
[----:B------:R-:W-:Y:S05]  /*0b20*/  @!P0 BRA `(.L_x_8) ;  /* 0x00000000000c8947 */ /* 0x000fea0003800000 */
[----:B------:R-:W0:Y:S02]  /*0b30*/  LDC.64 R14, c[0x0][0x588] ;  /* 0x00016200ff0e7b82 */ /* 0x000e240000000a00 */
[----:B0-----:R1:W5:Y:S01]  /*0b40*/  LDG.E R14, desc[UR14][R14.64] ;  /* 0x0000000e0e0e7981 */ /* 0x001362000c1e1900 */
[----:B------:R-:W-:Y:S05]  /*0b50*/  BRA `(.L_x_7) ;  /* 0x0000000000047947 */ /* 0x000fea0003800000 */
.L_x_8:
[----:B------:R-:W2:Y:S02]  /*0b60*/  LDC R14, c[0x0][0x580] ;  /* 0x00016000ff0e7b82 */ /* 0x000ea40000000800 */
.L_x_7:
[----:B------:R-:W-:Y:S02]  /*0b70*/  ULDC.64 UR4, c[0x0][0x5a0] ;  /* 0x0001680000047ab9 */ /* 0x000fe40000000a00 */
[----:B------:R-:W-:-:S04]  /*0b80*/  ISETP.NE.U32.AND P0, PT, RZ, UR4, PT ;  /* 0x00000004ff007c0c */ /* 0x000fc8000bf05070 */
[----:B------:R-:W-:-:S13]  /*0b90*/  ISETP.NE.AND.EX P0, PT, RZ, UR5, PT, P0 ;  /* 0x00000005ff007c0c */ /* 0x000fda000bf05300 */
[----:B------:R-:W-:Y:S05]  /*0ba0*/  @!P0 BRA `(.L_x_9) ;  /* 0x00000000001c8947 */ /* 0x000fea0003800000 */
[----:B0-----:R-:W0:Y:S02]  /*0bb0*/  LDC.64 R2, c[0x0][0x5a0] ;  /* 0x00016800ff027b82 */ /* 0x001e240000000a00 */
[----:B0-----:R-:W3:Y:S02]  /*0bc0*/  LDG.E.64 R2, desc[UR14][R2.64] ;  /* 0x0000000e02027981 */ /* 0x001ee4000c1e1b00 */
[----:B---3--:R-:W-:-:S04]  /*0bd0*/  ISETP.NE.U32.AND P0, PT, R2, RZ, PT ;  /* 0x000000ff0200720c */ /* 0x008fc80003f05070 */
[----:B------:R-:W-:-:S13]  /*0be0*/  ISETP.NE.AND.EX P0, PT, R3, RZ, PT, P0 ;  /* 0x000000ff0300720c */ /* 0x000fda0003f05300 */
[----:B------:R-:W-:Y:S05]  /*0bf0*/  @!P0 BRA `(.L_x_9) ;  /* 0x0000000000088947 */ /* 0x000fea0003800000 */
[----:B-1----:R0:W5:Y:S01]  /*0c00*/  LD.E R15, desc[UR14][R2.64] ;  /* 0x0000000e020f7980 */ /* 0x002162000c101900 */
[----:B------:R-:W-:Y:S05]  /*0c10*/  BRA `(.L_x_10) ;  /* 0x0000000000207947 */ /* 0x000fea0003800000 */
.L_x_9:
[----:B------:R-:W-:Y:S02]  /*0c20*/  ULDC.64 UR4, c[0x0][0x590] ;  /* 0x0001640000047ab9 */ /* 0x000fe40000000a00 */
[----:B------:R-:W-:-:S04]  /*0c30*/  ISETP.NE.U32.AND P0, PT, RZ, UR4, PT ;  /* 0x00000004ff007c0c */ /* 0x000fc8000bf05070 */
[----:B------:R-:W-:-:S13]  /*0c40*/  ISETP.NE.AND.EX P0, PT, RZ, UR5, PT, P0 ;  /* 0x00000005ff007c0c */ /* 0x000fda000bf05300 */
[----:B------:R-:W-:Y:S05]  /*0c50*/  @!P0 BRA `(.L_x_11) ;  /* 0x00000000000c8947 */ /* 0x000fea0003800000 */
[----:B0-----:R-:W1:Y:S02]  /*0c60*/  LDC.64 R2, c[0x0][0x590] ;  /* 0x00016400ff027b82 */ /* 0x001e640000000a00 */
[----:B-1----:R1:W5:Y:S01]  /*0c70*/  LDG.E R15, desc[UR14][R2.64] ;  /* 0x0000000e020f7981 */ /* 0x002362000c1e1900 */
[----:B------:R-:W-:Y:S05]  /*0c80*/  BRA `(.L_x_10) ;  /* 0x0000000000047947 */ /* 0x000fea0003800000 */
.L_x_11:
[----:B-1----:R-:W3:Y:S02]  /*0c90*/  LDC R15, c[0x0][0x584] ;  /* 0x00016100ff0f7b82 */ /* 0x002ee40000000800 */
.L_x_10:
[----:B------:R-:W4:Y:S01]  /*0ca0*/  LDC R0, c[0x0][0x65c] ;  /* 0x00019700ff007b82 */ /* 0x000f220000000800 */
[----:B------:R-:W-:Y:S01]  /*0cb0*/  ULDC UR8, c[0x0][0x28c] ;  /* 0x0000a30000087ab9 */ /* 0x000fe20000000800 */
[----:B------:R-:W-:Y:S01]  /*0cc0*/  ISETP.NE.AND P0, PT, R6, 0x2, PT ;  /* 0x000000020600780c */ /* 0x000fe20003f05270 */
[----:B------:R-:W-:Y:S01]  /*0cd0*/  UIADD3 UR8, UR8, 0x7f, URZ ;  /* 0x0000007f08087890 */ /* 0x000fe2000fffe03f */
[----:B------:R-:W-:Y:S01]  /*0ce0*/  IMAD.U32 R4, RZ, RZ, UR13 ;  /* 0x0000000dff047e24 */ /* 0x000fe2000f8e00ff */
[----:B------:R-:W-:Y:S01]  /*0cf0*/  UMOV UR5, URZ ;  /* 0x0000003f00057c82 */ /* 0x000fe20008000000 */
[----:B------:R-:W-:Y:S01]  /*0d00*/  UMOV UR4, URZ ;  /* 0x0000003f00047c82 */ /* 0x000fe20008000000 */
[----:B------:R-:W-:-:S04]  /*0d10*/  USHF.R.S32.HI UR9, URZ, 0x1f, UR8 ;  /* 0x0000001f3f097899 */ /* 0x000fc80008011408 */
[----:B------:R-:W-:Y:S01]  /*0d20*/  ULEA.HI UR9, UR9, UR8, URZ, 0x7 ;  /* 0x0000000809097291 */ /* 0x000fe2000f8f383f */
[----:B----4-:R-:W-:-:S13]  /*0d30*/  ISETP.NE.AND P2, PT, R0, 0x1, PT ;  /* 0x000000010000780c */ /* 0x010fda0003f45270 */
[----:B01----:R-:W0:Y:S01]  /*0d40*/  @P2 LDC R3, c[0x0][0x10] ;  /* 0x00000400ff032b82 */ /* 0x003e220000000800 */
[----:B------:R-:W-:Y:S02]  /*0d50*/  @P2 IMAD.MOV.U32 R17, RZ, RZ, RZ ;  /* 0x000000ffff112224 */ /* 0x000fe400078e00ff */
[----:B------:R-:W-:-:S05]  /*0d60*/  @P2 IMAD.MOV.U32 R5, RZ, RZ, RZ ;  /* 0x000000ffff052224 */ /* 0x000fca00078e00ff */
[----:B------:R-:W1:Y:S01]  /*0d70*/  @!P2 LDC R9, c[0x0][0xc] ;  /* 0x00000300ff09ab82 */ /* 0x000e620000000800 */
[----:B------:R-:W-:Y:S01]  /*0d80*/  ULDC UR6, c[0x0][0xc] ;  /* 0x0000030000067ab9 */ /* 0x000fe20000000800 */
[----:B------:R-:W-:Y:S02]  /*0d90*/  ULDC UR7, c[0x0][0x10] ;  /* 0x0000040000077ab9 */ /* 0x000fe40000000800 */
[----:B------:R-:W-:-:S04]  /*0da0*/  UIMAD.WIDE.U32 UR6, UR6, UR7, URZ ;  /* 0x00000007060672a5 */ /* 0x000fc8000f8e003f */
[----:B------:R-:W4:Y:S01]  /*0db0*/  LDC R8, c[0x0][0x14] ;  /* 0x00000500ff087b82 */ /* 0x000f220000000800 */
[----:B0-----:R-:W-:Y:S01]  /*0dc0*/  @P2 IMAD.WIDE.U32 R2, R3, UR13, R16 ;  /* 0x0000000d03022c25 */ /* 0x001fe2000f8e0010 */
[----:B------:R-:W-:-:S03]  /*0dd0*/  USHF.R.S32.HI UR13, URZ, 0x7, UR9 ;  /* 0x000000073f0d7899 */ /* 0x000fc60008011409 */
[----:B------:R-:W-:Y:S02]  /*0de0*/  @P2 IMAD.IADD R3, R3, 0x1, R5 ;  /* 0x0000000103032824 */ /* 0x000fe400078e0205 */
[----:B------:R-:W-:Y:S02]  /*0df0*/  IMAD.MOV.U32 R5, RZ, RZ, RZ ;  /* 0x000000ffff057224 */ /* 0x000fe400078e00ff */
[----:B-1----:R-:W-:-:S04]  /*0e00*/  @!P2 IMAD.WIDE.U32 R4, R16, R9, R4 ;  /* 0x000000091004a225 */ /* 0x002fc800078e0004 */
[----:B------:R-:W-:Y:S02]  /*0e10*/  @!P2 IMAD.MOV.U32 R2, RZ, RZ, R4 ;  /* 0x000000ffff02a224 */ /* 0x000fe400078e0004 */
[C---:B----4-:R-:W-:Y:S02]  /*0e20*/  IMAD R21, R8.reuse, UR7, RZ ;  /* 0x0000000708157c24 */ /* 0x050fe4000f8e02ff */
[----:B------:R-:W-:Y:S01]  /*0e30*/  IMAD.WIDE.U32 R8, R8, UR6, RZ ;  /* 0x0000000608087c25 */ /* 0x000fe2000f8e00ff */
[----:B------:R-:W-:-:S03]  /*0e40*/  ULDC.64 UR6, c[0x0][0x650] ;  /* 0x0001940000067ab9 */ /* 0x000fc60000000a00 */
[----:B------:R-:W-:Y:S02]  /*0e50*/  @!P2 IMAD.MOV.U32 R3, RZ, RZ, R5 ;  /* 0x000000ffff03a224 */ /* 0x000fe400078e0005 */
[----:B------:R-:W-:Y:S01]  /*0e60*/  IMAD.IADD R0, R9, 0x1, R21 ;  /* 0x0000000109007824 */ /* 0x000fe200078e0215 */
[----:B------:R-:W-:Y:S06]  /*0e70*/  @P0 BRA `(.L_x_12) ;  /* 0x0000000000200947 */ /* 0x000fec0003800000 */
[----:B------:R-:W-:Y:S01]  /*0e80*/  UISETP.GE.U32.AND UP0, UPT, UR13, 0x9, UPT ;  /* 0x000000090d00788c */ /* 0x000fe2000bf06070 */
[----:B------:R-:W-:Y:S01]  /*0e90*/  IADD3 R2, P0, R2, R8, RZ ;  /* 0x0000000802027210 */ /* 0x000fe20007f1e0ff */
[----:B------:R-:W-:-:S04]  /*0ea0*/  UIMAD.WIDE.U32 UR4, UR13, 0x38e38e39, URZ ;  /* 0x38e38e390d0478a5 */ /* 0x000fc8000f8e003f */
[----:B------:R-:W-:Y:S01]  /*0eb0*/  USHF.R.U32.HI UR5, URZ, 0x1, UR5 ;  /* 0x000000013f057899 */ /* 0x000fe20008011605 */
[----:B------:R-:W-:Y:S02]  /*0ec0*/  IMAD.X R3, R0, 0x1, R3, P0 ;  /* 0x0000000100037824 */ /* 0x000fe400000e0603 */
[----:B------:R-:W-:Y:S02]  /*0ed0*/  UMOV UR4, URZ ;  /* 0x0000003f00047c82 */ /* 0x000fe40008000000 */
[----:B------:R-:W-:Y:S02]  /*0ee0*/  @UP0 ULOP3.LUT UR4, UR5, 0x1, URZ, 0xc0, !UPT ;  /* 0x0000000105040892 */ /* 0x000fe4000f8ec03f */
[----:B------:R-:W-:-:S12]  /*0ef0*/  UIMAD UR5, UR5, -0x9, UR13 ;  /* 0xfffffff7050578a4 */ /* 0x000fd8000f8e020d */
.L_x_12:
[----:B------:R-:W-:Y:S01]  /*0f00*/  ISETP.GE.U32.AND P0, PT, R2, UR6, PT ;  /* 0x0000000602007c0c */ /* 0x000fe2000bf06070 */
[----:B------:R-:W-:Y:S01]  /*0f10*/  IMAD.MOV.U32 R6, RZ, RZ, -0x1 ;  /* 0xffffffffff067424 */ /* 0x000fe200078e00ff */
[----:B------:R-:W-:Y:S01]  /*0f20*/  PRMT R20, RZ, 0x7610, R20 ;  /* 0x00007610ff147816 */ /* 0x000fe20000000014 */
[----:B------:R-:W-:Y:S01]  /*0f30*/  IMAD.MOV.U32 R5, RZ, RZ, -0x1 ;  /* 0xffffffffff057424 */ /* 0x000fe200078e00ff */
[----:B------:R-:W-:Y:S01]  /*0f40*/  ISETP.GE.U32.AND.EX P0, PT, R3, UR7, PT, P0 ;  /* 0x0000000703007c0c */ /* 0x000fe2000bf06100 */
[----:B------:R-:W-:-:S12]  /*0f50*/  IMAD.MOV.U32 R4, RZ, RZ, -0x1 ;  /* 0xffffffffff047424 */ /* 0x000fd800078e00ff */
[----:B------:R-:W-:Y:S05]  /*0f60*/  @P0 BRA `(.L_x_13) ;  /* 0x0000000400240947 */ /* 0x000fea0003800000 */
[----:B------:R-:W0:Y:S01]  /*0f70*/  LDC.64 R30, c[0x0][0x628] ;  /* 0x00018a00ff1e7b82 */ /* 0x000e220000000a00 */
[----:B------:R-:W-:Y:S02]  /*0f80*/  IMAD.MOV.U32 R4, RZ, RZ, R2 ;  /* 0x000000ffff047224 */ /* 0x000fe400078e0002 */
[----:B------:R-:W-:-:S05]  /*0f90*/  IMAD.MOV.U32 R5, RZ, RZ, R3 ;  /* 0x000000ffff057224 */ /* 0x000fca00078e0003 */
[----:B------:R-:W1:Y:S08]  /*0fa0*/  LDC R6, c[0x0][0x630] ;  /* 0x00018c00ff067b82 */ /* 0x000e700000000800 */
[----:B------:R-:W4:Y:S01]  /*0fb0*/  LDC.64 R32, c[0x0][0x620] ;  /* 0x00018800ff207b82 */ /* 0x000f220000000a00 */
[----:B0-----:R-:W-:-:S04]  /*0fc0*/  ISETP.NE.U32.AND P0, PT, R30, RZ, PT ;  /* 0x000000ff1e00720c */ /* 0x001fc80003f05070 */
[----:B------:R-:W-:-:S13]  /*0fd0*/  ISETP.NE.AND.EX P0, PT, R31, RZ, PT, P0 ;  /* 0x000000ff1f00720c */ /* 0x000fda0003f05300 */
[----:B-1--4-:R-:W-:Y:S05]  /*0fe0*/  @!P0 BRA `(.L_x_14) ;  /* 0x0000000000288947 */ /* 0x012fea0003800000 */
[----:B------:R-:W0:Y:S02]  /*0ff0*/  LDC R23, c[0x0][0x634] ;  /* 0x00018d00ff177b82 */ /* 0x000e240000000800 */
[----:B0-----:R-:W-:-:S05]  /*1000*/  IADD3 R23, P0, R2, R23, RZ ;  /* 0x0000001702177210 */ /* 0x001fca0007f1e0ff */
[----:B------:R-:W-:-:S04]  /*1010*/  IMAD.X R29, RZ, RZ, R3, P0 ;  /* 0x000000ffff1d7224 */ /* 0x000fc800000e0603 */
[----:B------:R-:W-:-:S04]  /*1020*/  IMAD.WIDE.U32 R4, R29, R30, RZ ;  /* 0x0000001e1d047225 */ /* 0x000fc800078e00ff */
[----:B------:R-:W-:-:S04]  /*1030*/  IMAD.WIDE.U32 R20, P0, R23, R31, R4 ;  /* 0x0000001f17147225 */ /* 0x000fc80007800004 */
[----:B------:R-:W-:-:S04]  /*1040*/  IMAD.WIDE.U32 R4, R23, R30, RZ ;  /* 0x0000001e17047225 */ /* 0x000fc800078e00ff */
[----:B------:R-:W-:Y:S01]  /*1050*/  IMAD.X R23, RZ, RZ, RZ, P0 ;  /* 0x000000ffff177224 */ /* 0x000fe200000e06ff */
[----:B------:R-:W-:Y:S01]  /*1060*/  IADD3 RZ, P0, R5, R20, RZ ;  /* 0x0000001405ff7210 */ /* 0x000fe20007f1e0ff */
[----:B------:R-:W-:-:S04]  /*1070*/  IMAD.MOV.U32 R22, RZ, RZ, R21 ;  /* 0x000000ffff167224 */ /* 0x000fc800078e0015 */
[----:B------:R-:W-:-:S08]  /*1080*/  IMAD.WIDE.U32.X R4, R29, R31, R22, P0 ;  /* 0x0000001f1d047225 */ /* 0x000fd000000e0416 */
.L_x_14:
[----:B------:R-:W0:Y:S01]  /*1090*/  LDC.64 R34, c[0x0][0x640] ;  /* 0x00019000ff227b82 */ /* 0x000e220000000a00 */
[-CC-:B------:R-:W-:Y:S01]  /*10a0*/  SHF.R.U64 R36, R4, R6.reuse, R5.reuse ;  /* 0x0000000604247219 */ /* 0x180fe20000001205 */
[----:B------:R-:W-:Y:S01]  /*10b0*/  IMAD.MOV.U32 R39, RZ, RZ, 0x1 ;  /* 0x00000001ff277424 */ /* 0x000fe200078e00ff */
[----:B------:R-:W-:Y:S02]  /*10c0*/  SHF.R.U32.HI R4, RZ, R6, R5 ;  /* 0x00000006ff047219 */ /* 0x000fe40000011605 */
[----:B------:R-:W-:-:S03]  /*10d0*/  IADD3 R21, P0, RZ, -R36, RZ ;  /* 0x80000024ff157210 */ /* 0x000fc60007f1e0ff */
[----:B------:R-:W1:Y:S02]  /*10e0*/  LDC R20, c[0x0][0x618] ;  /* 0x00018600ff147b82 */ /* 0x000e640000000800 */
[----:B------:R-:W-:-:S04]  /*10f0*/  IMAD.X R5, RZ, RZ, ~R4, P0 ;  /* 0x000000ffff057224 */ /* 0x000fc800000e0e04 */
[-C--:B------:R-:W-:Y:S02]  /*1100*/  IMAD R6, R5, R32.reuse, RZ ;  /* 0x0000002005067224 */ /* 0x080fe400078e02ff */
[----:B------:R-:W4:Y:S01]  /*1110*/  LDC R23, c[0x0][0x608] ;  /* 0x00018200ff177b82 */ /* 0x000f220000000800 */
[----:B------:R-:W-:-:S04]  /*1120*/  IMAD.WIDE.U32 R4, R21, R32, R2 ;  /* 0x0000002015047225 */ /* 0x000fc800078e0002 */
[----:B------:R-:W-:-:S03]  /*1130*/  IMAD R21, R21, R33, R6 ;  /* 0x0000002115157224 */ /* 0x000fc600078e0206 */
[----:B------:R-:W2:Y:S01]  /*1140*/  LDC R26, c[0x0][0x658] ;  /* 0x00019600ff1a7b82 */ /* 0x000ea20000000800 */
[----:B------:R-:W-:Y:S01]  /*1150*/  IMAD.IADD R5, R5, 0x1, R21 ;  /* 0x0000000105057824 */ /* 0x000fe200078e0215 */
[----:B0-----:R-:W-:Y:S01]  /*1160*/  ISETP.NE.U32.AND P0, PT, R34, RZ, PT ;  /* 0x000000ff2200720c */ /* 0x001fe20003f05070 */
[----:B------:R-:W-:-:S03]  /*1170*/  IMAD.MOV.U32 R21, RZ, RZ, -0x1 ;  /* 0xffffffffff157424 */ /* 0x000fc600078e00ff */
[----:B------:R-:W-:Y:S02]  /*1180*/  ISETP.NE.AND.EX P0, PT, R35, RZ, PT, P0 ;  /* 0x000000ff2300720c */ /* 0x000fe40003f05300 */
[----:B------:R-:W0:Y:S01]  /*1190*/  LDC R33, c[0x0][0x600] ;  /* 0x00018000ff217b82 */ /* 0x000e220000000800 */
[-CC-:B-1----:R-:W-:Y:S02]  /*11a0*/  SHF.R.U64 R31, R4, R20.reuse, R5.reuse ;  /* 0x00000014041f7219 */ /* 0x182fe40000001205 */
[----:B------:R-:W-:-:S05]  /*11b0*/  SHF.R.U32.HI R4, RZ, R20, R5 ;  /* 0x00000014ff047219 */ /* 0x000fca0000011605 */
[----:B------:R-:W1:Y:S01]  /*11c0*/  LDC R28, c[0x0][0x648] ;  /* 0x00019200ff1c7b82 */ /* 0x000e620000000800 */
[-CC-:B----4-:R-:W-:Y:S02]  /*11d0*/  SHF.R.U64 R41, R31, R23.reuse, R4.reuse ;  /* 0x000000171f297219 */ /* 0x190fe40000001204 */
[----:B------:R-:W-:-:S05]  /*11e0*/  SHF.R.U32.HI R5, RZ, R23, R4 ;  /* 0x00000017ff057219 */ /* 0x000fca0000011604 */
[----:B------:R-:W4:Y:S01]  /*11f0*/  LDC R37, c[0x0][0x638] ;  /* 0x00018e00ff257b82 */ /* 0x000f220000000800 */
[-C--:B--2---:R-:W-:Y:S02]  /*1200*/  SHF.L.U32 R4, R21, R26.reuse, RZ ;  /* 0x0000001a15047219 */ /* 0x084fe400000006ff */
[--C-:B------:R-:W-:Y:S02]  /*1210*/  SHF.R.U64 R32, R41, R26, R5.reuse ;  /* 0x0000001a29207219 */ /* 0x100fe40000001205 */
[----:B------:R-:W-:Y:S02]  /*1220*/  LOP3.LUT R6, RZ, R4, RZ, 0x33, !PT ;  /* 0x00000004ff067212 */ /* 0x000fe400078e33ff */
[----:B------:R-:W-:Y:S01]  /*1230*/  SHF.R.U32.HI R5, RZ, R26, R5 ;  /* 0x0000001aff057219 */ /* 0x000fe20000011605 */
[----:B------:R-:W2:Y:S01]  /*1240*/  LDC R30, c[0x0][0x610] ;  /* 0x00018400ff1e7b82 */ /* 0x000ea20000000800 */
[----:B------:R-:W-:Y:S01]  /*1250*/  IMAD.MOV.U32 R4, RZ, RZ, R32 ;  /* 0x000000ffff047224 */ /* 0x000fe200078e0020 */
[----:B------:R-:W-:Y:S06]  /*1260*/  @!P0 BRA `(.L_x_15) ;  /* 0x0000000000288947 */ /* 0x000fec0003800000 */
[----:B------:R-:W3:Y:S02]  /*1270*/  LDC R23, c[0x0][0x64c] ;  /* 0x00019300ff177b82 */ /* 0x000ee40000000800 */
[----:B---3--:R-:W-:-:S05]  /*1280*/  IADD3 R23, P0, R32, R23, RZ ;  /* 0x0000001720177210 */ /* 0x008fca0007f1e0ff */
        /* <DEDUP_REMOVED lines=8> */
.L_x_15:
[----:B-1----:R-:W-:Y:S01]  /*1310*/  SHF.R.U64 R17, R4, R28, R5 ;  /* 0x0000001c04117219 */ /* 0x002fe20000001205 */
[----:B------:R-:W-:Y:S01]  /*1320*/  @P2 IMAD R25, R27, R24, R16 ;  /* 0x000000181b192224 */ /* 0x000fe200078e0210 */
[----:B------:R-:W-:Y:S02]  /*1330*/  SHF.L.U32 R4, R39, R26, RZ ;  /* 0x0000001a27047219 */ /* 0x000fe400000006ff */
[----:B------:R-:W-:Y:S01]  /*1340*/  LOP3.LUT R5, R41, R6, RZ, 0xc0, !PT ;  /* 0x0000000629057212 */ /* 0x000fe200078ec0ff */
[----:B0-----:R-:W-:Y:S02]  /*1350*/  VIADD R6, R33, 0xffffffff ;  /* 0xffffffff21067836 */ /* 0x001fe40000000000 */
[----:B------:R-:W-:Y:S02]  /*1360*/  IMAD.MOV R20, RZ, RZ, -R17 ;  /* 0x000000ffff147224 */ /* 0x000fe400078e0a11 */
[----:B------:R-:W-:Y:S01]  /*1370*/  IMAD R16, R4, R17, R5 ;  /* 0x0000001104107224 */ /* 0x000fe200078e0205 */
[----:B------:R-:W-:Y:S01]  /*1380*/  LOP3.LUT R17, R31, R6, RZ, 0xc0, !PT ;  /* 0x000000061f117212 */ /* 0x000fe200078ec0ff */
[----:B----4-:R-:W-:-:S02]  /*1390*/  IMAD R4, R20, R37, R32 ;  /* 0x0000002514047224 */ /* 0x010fc400078e0220 */
[----:B--2---:R-:W-:Y:S02]  /*13a0*/  IMAD R6, R16, R30, R25 ;  /* 0x0000001e10067224 */ /* 0x004fe400078e0219 */
[----:B------:R-:W-:Y:S02]  /*13b0*/  IMAD R17, R4, R33, R17 ;  /* 0x0000002104117224 */ /* 0x000fe400078e0211 */
[----:B------:R-:W-:Y:S02]  /*13c0*/  IMAD.MOV.U32 R20, RZ, RZ, 0x1 ;  /* 0x00000001ff147424 */ /* 0x000fe400078e00ff */
[----:B------:R-:W-:Y:S01]  /*13d0*/  IMAD.MOV.U32 R4, RZ, RZ, R36 ;  /* 0x000000ffff047224 */ /* 0x000fe200078e0024 */
[----:B------:R-:W-:Y:S02]  /*13e0*/  SEL R5, R17, R6, !P2 ;  /* 0x0000000611057207 */ /* 0x000fe40005000000 */
[----:B------:R-:W-:-:S07]  /*13f0*/  SEL R6, R6, R17, !P2 ;  /* 0x0000001106067207 */ /* 0x000fce0005000000 */
.L_x_13:
[----:B------:R-:W-:Y:S05]  /*1400*/  @!P3 BRA `(.L_x_16) ;  /* 0x00000000000cb947 */ /* 0x000fea0003800000 */
[----:B------:R-:W-:Y:S01]  /*1410*/  UCGABAR_WAIT ;  /* 0x0000000000007dc7 */ /* 0x000fe20008000000 */
[----:B------:R-:W-:Y:S01]  /*1420*/  CCTL.IVALL ;  /* 0x00000000ff00798f */ /* 0x000fe20002000000 */
[----:B------:R-:W-:Y:S05]  /*1430*/  BRA `(.L_x_17) ;  /* 0x0000000000047947 */ /* 0x000fea0003800000 */
.L_x_16:
[----:B------:R-:W-:Y:S06]  /*1440*/  BAR.SYNC.DEFER_BLOCKING 0x0 ;  /* 0x0000000000007b1d */ /* 0x000fec0000010000 */
.L_x_17:
[----:B------:R-:W-:Y:S05]  /*1450*/  @!P4 BRA `(.L_x_18) ;  /* 0x0000006c00c8c947 */ /* 0x000fea0003800000 */
[----:B------:R-:W-:-:S13]  /*1460*/  ISETP.GT.U32.AND P0, PT, R38, 0x1, PT ;  /* 0x000000012600780c */ /* 0x000fda0003f04070 */
[----:B------:R-:W-:Y:S05]  /*1470*/  @P0 EXIT ;  /* 0x000000000000094d */ /* 0x000fea0003800000 */
.L_x_19:
[----:B------:R-:W-:-:S08]  /*1480*/  NOP ;  /* 0x0000000000007918 */ /* 0x000fd00000000000 */
[----:B------:R-:W0:Y:S02]  /*1490*/  USETMAXREG.TRY_ALLOC.CTAPOOL UP0, 0xe8 ;  /* 0x000000e8000079c8 */ /* 0x000e240008000600 */
[----:B0-----:R-:W-:-:S13]  /*14a0*/  PLOP3.LUT P0, PT, PT, PT, UP0, 0x80, 0x0 ;  /* 0x000000000000781c */ /* 0x001fda0003f0f008 */
[----:B------:R-:W-:Y:S05]  /*14b0*/  @!P0 BRA `(.L_x_19) ;  /* 0xfffffffc00f08947 */ /* 0x000fea000383ffff */
[----:B------:R-:W-:-:S13]  /*14c0*/  LOP3.LUT P0, RZ, R20, 0xff, RZ, 0xc0, !PT ;  /* 0x000000ff14ff7812 */ /* 0x000fda000780c0ff */
[----:B------:R-:W-:Y:S05]  /*14d0*/  @!P0 EXIT ;  /* 0x000000000000894d */ /* 0x000fea0003800000 */
[----:B------:R-:W0:Y:S01]  /*14e0*/  S2UR UR6, SR_CgaCtaId ;  /* 0x00000000000679c3 */ /* 0x000e220000008800 */
[CC--:B------:R-:W-:Y:S01]  /*14f0*/  LEA.HI R11, R19.reuse, R10.reuse, RZ, 0x2 ;  /* 0x0000000a130b7211 */ /* 0x0c0fe200078f10ff */
[----:B------:R-:W-:Y:S01]  /*1500*/  UIADD3 UR7, UR11, -0x1, URZ ;  /* 0xffffffff0b077890 */ /* 0x000fe2000fffe03f */
[----:B------:R-:W-:Y:S01]  /*1510*/  LEA.HI R19, R19, R10, RZ, 0x5 ;  /* 0x0000000a13137211 */ /* 0x000fe200078f28ff */
[----:B------:R-:W-:Y:S01]  /*1520*/  UMOV UR9, 0x400 ;  /* 0x0000040000097882 */ /* 0x000fe20000000000 */
[--C-:B------:R-:W-:Y:S01]  /*1530*/  SHF.R.S32.HI R18, RZ, 0x2, R11.reuse ;  /* 0x00000002ff127819 */ /* 0x100fe2000001140b */
[----:B------:R-:W-:Y:S01]  /*1540*/  UISETP.LT.AND UP0, UPT, UR13, 0x1, UPT ;  /* 0x000000010d00788c */ /* 0x000fe2000bf01270 */
[----:B------:R-:W-:Y:S01]  /*1550*/  SHF.R.S32.HI R17, RZ, 0x1f, R11 ;  /* 0x0000001fff117819 */ /* 0x000fe2000001140b */
[----:B------:R-:W-:Y:S01]  /*1560*/  USHF.L.U32 UR21, UR13, 0x1, URZ ;  /* 0x000000010d157899 */ /* 0x000fe2000800063f */
[----:B------:R-:W-:Y:S01]  /*1570*/  LOP3.LUT R11, R11, 0xfffffffc, RZ, 0xc0, !PT ;  /* 0xfffffffc0b0b7812 */ /* 0x000fe200078ec0ff */
[----:B------:R-:W-:Y:S01]  /*1580*/  USEL UR10, UR13, 0x1, UP0 ;  /* 0x000000010d0a7887 */ /* 0x000fe20008000000 */
[----:B------:R-:W-:Y:S01]  /*1590*/  LEA.HI R17, R17, R18, RZ, 0x3 ;  /* 0x0000001211117211 */ /* 0x000fe200078f18ff */
[----:B------:R-:W-:Y:S01]  /*15a0*/  UISETP.NE.AND UP0, UPT, UR7, URZ, UPT ;  /* 0x0000003f0700728c */ /* 0x000fe2000bf05270 */
[----:B------:R-:W-:Y:S01]  /*15b0*/  LOP3.LUT R148, R7, 0x1, RZ, 0xfc, !PT ;  /* 0x0000000107947812 */ /* 0x000fe200078efcff */
[----:B------:R-:W-:Y:S01]  /*15c0*/  IMAD.IADD R16, R10, 0x1, -R11 ;  /* 0x000000010a107824 */ /* 0x000fe200078e0a0b */
[----:B------:R-:W-:Y:S01]  /*15d0*/  LOP3.LUT R17, R17, 0xfffffff8, RZ, 0xc0, !PT ;  /* 0xfffffff811117812 */ /* 0x000fe200078ec0ff */
[----:B------:R-:W-:-:S04]  /*15e0*/  UIADD3 UR10, -UR10, UR13, URZ ;  /* 0x0000000d0a0a7290 */ /* 0x000fc8000fffe13f */
[----:B------:R-:W-:Y:S01]  /*15f0*/  IMAD.IADD R18, R18, 0x1, -R17 ;  /* 0x0000000112127824 */ /* 0x000fe200078e0a11 */
[----:B------:R-:W-:Y:S01]  /*1600*/  SHF.R.S32.HI R17, RZ, 0x5, R19 ;  /* 0x00000005ff117819 */ /* 0x000fe20000011413 */
[----:B0-----:R-:W-:-:S03]  /*1610*/  ULEA UR9, UR6, UR9, 0x18 ;  /* 0x0000000906097291 */ /* 0x001fc6000f8ec03f */
[--C-:B------:R-:W-:Y:S01]  /*1620*/  SHF.R.S32.HI R19, RZ, 0x1f, R18.reuse ;  /* 0x0000001fff137819 */ /* 0x100fe20000011412 */
[----:B------:R-:W-:Y:S01]  /*1630*/  USHF.L.U32 UR6, UR7, 0x3, URZ ;  /* 0x0000000307067899 */ /* 0x000fe2000800063f */
[C-C-:B------:R-:W-:Y:S01]  /*1640*/  IMAD R20, R17.reuse, -0x10, -R18.reuse ;  /* 0xfffffff011147824 */ /* 0x140fe200078e0a12 */
[----:B------:R-:W-:Y:S02]  /*1650*/  USEL UR7, URZ, 0x1, UP0 ;  /* 0x000000013f077887 */ /* 0x000fe40008000000 */
[----:B------:R-:W-:Y:S01]  /*1660*/  ULOP3.LUT UR6, UR6, 0x8, URZ, 0xc0, !UPT ;  /* 0x0000000806067892 */ /* 0x000fe2000f8ec03f */
[----:B------:R-:W-:Y:S01]  /*1670*/  IMAD.WIDE R10, R17, 0x10, R18 ;  /* 0x00000010110a7825 */ /* 0x000fe200078e0212 */
[----:B------:R-:W-:Y:S02]  /*1680*/  UIADD3 UR22, UR9, 0xa0, URZ ;  /* 0x000000a009167890 */ /* 0x000fe4000fffe03f */
[----:B------:R-:W-:Y:S01]  /*1690*/  ULOP3.LUT UR23, UR6, 0x8, URZ, 0x3c, !UPT ;  /* 0x0000000806177892 */ /* 0x000fe2000f8e3c3f */
[----:B------:R-:W-:Y:S01]  /*16a0*/  IMAD.U32 R150, RZ, RZ, UR7 ;  /* 0x00000007ff967e24 */ /* 0x000fe2000f8e00ff */
[----:B------:R-:W-:-:S02]  /*16b0*/  ULOP3.LUT UR12, UR6, 0x18, URZ, 0x3c, !UPT ;  /* 0x00000018060c7892 */ /* 0x000fc4000f8e3c3f */
[----:B------:R-:W-:Y:S01]  /*16c0*/  ULEA UR11, UR11, UR22, 0x3 ;  /* 0x000000160b0b7291 */ /* 0x000fe2000f8e183f */
[----:B------:R-:W-:Y:S02]  /*16d0*/  ULDC UR6, c[0x0][0x284] ;  /* 0x0000a10000067ab9 */ /* 0x000fe40000000800 */
[----:B------:R-:W-:-:S09]  /*16e0*/  VIADD R17, R20, UR6 ;  /* 0x0000000614117c36 */ /* 0x000fd20008000000 */
.L_x_174:
[----:B------:R-:W-:Y:S01]  /*16f0*/  SHF.L.U32 R18, R150, 0x1f, RZ ;  /* 0x0000001f96127819 */ /* 0x000fe200000006ff */
[----:B------:R-:W0:Y:S01]  /*1700*/  LDC R19, c[0x0][0x28c] ;  /* 0x0000a300ff137b82 */ /* 0x000e220000000800 */
[----:B------:R-:W-:Y:S01]  /*1710*/  UMOV UR6, URZ ;  /* 0x0000003f00067c82 */ /* 0x000fe20008000000 */
[----:B------:R-:W-:Y:S01]  /*1720*/  UMOV UR20, UR5 ;  /* 0x0000000500147c82 */ /* 0x000fe20008000000 */
[----:B-1----:R-:W1:Y:S01]  /*1730*/  SYNCS.PHASECHK.TRANS64.TRYWAIT P0, [UR11+-0x8], R18 ;  /* 0xfffff812ff0075a7 */ /* 0x002e62000800014b */
[----:B0-----:R-:W-:Y:S01]  /*1740*/  ISETP.GE.AND P1, PT, R19, 0x1, PT ;  /* 0x000000011300780c */ /* 0x001fe20003f26270 */
[----:B-1-34-:R-:W-:-:S12]  /*1750*/  @!P0 BRA `(.L_x_20) ;  /* 0x0000007c00f88947 */ /* 0x01afd80003800000 */
.L_x_201:
[----:B------:R-:W-:Y:S01]  /*1760*/  UMOV UR7, URZ ;  /* 0x0000003f00077c82 */ /* 0x000fe20008000000 */
[----:B------:R-:W-:Y:S01]  /*1770*/  UMOV UR8, URZ ;  /* 0x0000003f00087c82 */ /* 0x000fe20008000000 */
[----:B------:R-:W-:Y:S02]  /*1780*/  CS2R R88, SRZ ;  /* 0x0000000000587805 */ /* 0x000fe4000001ff00 */
[----:B------:R-:W-:Y:S02]  /*1790*/  CS2R R22, SRZ ;  /* 0x0000000000167805 */ /* 0x000fe4000001ff00 */
[----:B------:R-:W-:Y:S02]  /*17a0*/  CS2R R90, SRZ ;  /* 0x00000000005a7805 */ /* 0x000fe4000001ff00 */
[----:B------:R-:W-:Y:S02]  /*17b0*/  CS2R R92, SRZ ;  /* 0x00000000005c7805 */ /* 0x000fe4000001ff00 */
[----:B------:R-:W-:-:S02]  /*17c0*/  CS2R R94, SRZ ;  /* 0x00000000005e7805 */ /* 0x000fc4000001ff00 */
[----:B------:R-:W-:Y:S02]  /*17d0*/  CS2R R96, SRZ ;  /* 0x0000000000607805 */ /* 0x000fe4000001ff00 */
        /* <DEDUP_REMOVED lines=24> */
[----:B------:R-:W-:Y:S01]  /*1960*/  CS2R R146, SRZ ;  /* 0x0000000000927805 */ /* 0x000fe2000001ff00 */
[----:B------:R-:W-:Y:S01]  /*1970*/  IMAD.MOV.U32 R149, RZ, RZ, RZ ;  /* 0x000000ffff957224 */ /* 0x000fe200078e00ff */
[----:B------:R-:W-:Y:S01]  /*1980*/  CS2R R24, SRZ ;  /* 0x0000000000187805 */ /* 0x000fe2000001ff00 */
[----:B------:R-:W-:Y:S01]  /*1990*/  IMAD.MOV.U32 R151, RZ, RZ, RZ ;  /* 0x000000ffff977224 */ /* 0x000fe200078e00ff */
[----:B------:R-:W-:Y:S01]  /*19a0*/  CS2R R26, SRZ ;  /* 0x00000000001a7805 */ /* 0x000fe2000001ff00 */
[----:B------:R-:W-:Y:S01]  /*19b0*/  IMAD.U32 R152, RZ, RZ, UR4 ;  /* 0x00000004ff987e24 */ /* 0x000fe2000f8e00ff */
        /* <DEDUP_REMOVED lines=29> */
[----:B------:R-:W-:Y:S01]  /*1b90*/  CS2R R86, SRZ ;  /* 0x0000000000567805 */ /* 0x000fe2000001ff00 */
[----:B------:R-:W-:Y:S06]  /*1ba0*/  @!P1 BRA `(.L_x_21) ;  /* 0x00000008006c9947 */ /* 0x000fec0003800000 */
[----:B------:R-:W-:-:S13]  /*1bb0*/  ISETP.NE.AND P1, PT, R148, 0x3, PT ;  /* 0x000000039400780c */ /* 0x000fda0003f25270 */
[----:B------:R-:W-:Y:S05]  /*1bc0*/  @!P1 BRA `(.L_x_22) ;  /* 0x0000000000049947 */ /* 0x000fea0003800000 */
[----:B------:R-:W-:Y:S01]  /*1bd0*/  BPT.TRAP 0x1 ;  /* 0x000000040000795c */ /* 0x000fe20000300000 */
.L_x_22:
[----:B------:R-:W-:Y:S01]  /*1be0*/  ULEA UR6, UR5, UR9, 0x3 ;  /* 0x0000000905067291 */ /* 0x000fe2000f8e183f */
[----:B0-----:R-:W-:-:S05]  /*1bf0*/  IMAD.U32 R18, RZ, RZ, UR4 ;  /* 0x00000004ff127e24 */ /* 0x001fca000f8e00ff */
[----:B------:R-:W-:-:S04]  /*1c00*/  SHF.L.U32 R18, R18, 0x1f, RZ ;  /* 0x0000001f12127819 */ /* 0x000fc800000006ff */
[----:B------:R0:W1:Y:S01]  /*1c10*/  SYNCS.PHASECHK.TRANS64.TRYWAIT P0, [UR6], R18 ;  /* 0x00000012ff0075a7 */ /* 0x0000620008000146 */
[----:B------:R-:W-:Y:S05]  /*1c20*/  @!P1 BRA `(.L_x_23) ;  /* 0x0000000000049947 */ /* 0x000fea0003800000 */
[----:B------:R-:W-:Y:S01]  /*1c30*/  BPT.TRAP 0x1 ;  /* 0x000000040000795c */ /* 0x000fe20000300000 */
.L_x_23:
[----:B-1----:R-:W-:Y:S05]  /*1c40*/  @P0 BRA `(.L_x_24) ;  /* 0x0000000000080947 */ /* 0x002fea0003800000 */
[----:B------:R-:W1:Y:S02]  /*1c50*/  SYNCS.PHASECHK.TRANS64.TRYWAIT P0, [UR6], R18 ;  /* 0x00000012ff0075a7 */ /* 0x000e640008000146 */
[----:B-1----:R-:W-:Y:S05]  /*1c60*/  @!P0 BRA `(.L_x_25) ;  /* 0x0000007800cc8947 */ /* 0x002fea0003800000 */
.L_x_24:
[----:B------:R-:W-:Y:S01]  /*1c70*/  UIADD3 UR6, UR9, 0x180, URZ ;  /* 0x0000018009067890 */ /* 0x000fe2000fffe03f */
[----:B------:R-:W-:Y:S01]  /*1c80*/  WARPGROUP.ARRIVE ;  /* 0x00000000000079c5 */ /* 0x000fe20000000000 */
[----:B------:R-:W-:Y:S01]  /*1c90*/  UIADD3 UR7, UR9, 0x12180, URZ ;  /* 0x0001218009077890 */ /* 0x000fe2000fffe03f */
[----:B------:R-:W-:Y:S01]  /*1ca0*/  CS2R R88, SRZ ;  /* 0x0000000000587805 */ /* 0x000fe2000001ff00 */
[----:B------:R-:W-:Y:S01]  /*1cb0*/  USHF.R.U32.HI UR6, URZ, 0x4, UR6 ;  /* 0x000000043f067899 */ /* 0x000fe20008011606 */
[----:B------:R-:W-:Y:S01]  /*1cc0*/  CS2R R22, SRZ ;  /* 0x0000000000167805 */ /* 0x000fe2000001ff00 */
[----:B------:R-:W-:Y:S01]  /*1cd0*/  USHF.R.U32.HI UR7, URZ, 0x4, UR7 ;  /* 0x000000043f077899 */ /* 0x000fe20008011607 */
[----:B------:R-:W-:Y:S01]  /*1ce0*/  CS2R R90, SRZ ;  /* 0x00000000005a7805 */ /* 0x000fe2000001ff00 */
[----:B------:R-:W-:Y:S01]  /*1cf0*/  ULOP3.LUT UR6, UR6, 0x3fff, URZ, 0xc0, !UPT ;  /* 0x00003fff06067892 */ /* 0x000fe2000f8ec03f */
[----:B------:R-:W-:Y:S01]  /*1d00*/  CS2R R92, SRZ ;  /* 0x00000000005c7805 */ /* 0x000fe2000001ff00 */
[----:B------:R-:W-:Y:S01]  /*1d10*/  ULOP3.LUT UR7, UR7, 0x3fff, URZ, 0xc0, !UPT ;  /* 0x00003fff07077892 */ /* 0x000fe2000f8ec03f */
[----:B------:R-:W-:Y:S01]  /*1d20*/  CS2R R94, SRZ ;  /* 0x00000000005e7805 */ /* 0x000fe2000001ff00 */
[----:B------:R-:W-:Y:S01]  /*1d30*/  ULOP3.LUT UR6, UR6, 0x10000, URZ, 0xfc, !UPT ;  /* 0x0001000006067892 */ /* 0x000fe2000f8efc3f */
[----:B------:R-:W-:Y:S01]  /*1d40*/  CS2R R96, SRZ ;  /* 0x0000000000607805 */ /* 0x000fe2000001ff00 */
[----:B------:R-:W-:Y:S01]  /*1d50*/  ULOP3.LUT UR7, UR7, 0x10000, URZ, 0xfc, !UPT ;  /* 0x0001000007077892 */ /* 0x000fe2000f8efc3f */
[----:B------:R-:W-:Y:S01]  /*1d60*/  CS2R R98, SRZ ;  /* 0x0000000000627805 */ /* 0x000fe2000001ff00 */
[----:B------:R-:W-:Y:S01]  /*1d70*/  ULEA UR6, UR5, UR6, 0x9 ;  /* 0x0000000605067291 */ /* 0x000fe2000f8e483f */
[----:B------:R-:W-:Y:S01]  /*1d80*/  CS2R R102, SRZ ;  /* 0x0000000000667805 */ /* 0x000fe2000001ff00 */
[----:B------:R-:W-:Y:S01]  /*1d90*/  ULEA UR7, UR5, UR7, 0xa ;  /* 0x0000000705077291 */ /* 0x000fe2000f8e503f */
[----:B------:R-:W-:Y:S01]  /*1da0*/  CS2R R100, SRZ ;  /* 0x0000000000647805 */ /* 0x000fe2000001ff00 */
[----:B------:R-:W-:Y:S01]  /*1db0*/  UMOV UR17, 0x40000040 ;  /* 0x4000004000117882 */ /* 0x000fe20000000000 */
[----:B------:R-:W-:Y:S01]  /*1dc0*/  UMOV UR19, 0x40000040 ;  /* 0x4000004000137882 */ /* 0x000fe20000000000 */
[----:B------:R-:W-:Y:S01]  /*1dd0*/  CS2R R104, SRZ ;  /* 0x0000000000687805 */ /* 0x000fe2000001ff00 */
[----:B------:R-:W-:Y:S01]  /*1de0*/  UMOV UR16, UR6 ;  /* 0x0000000600107c82 */ /* 0x000fe20008000000 */
[----:B------:R-:W-:Y:S01]  /*1df0*/  CS2R R106, SRZ ;  /* 0x00000000006a7805 */ /* 0x000fe2000001ff00 */
[----:B------:R-:W-:Y:S01]  /*1e00*/  UMOV UR18, UR7 ;  /* 0x0000000700127c82 */ /* 0x000fe20008000000 */
[----:B------:R-:W-:Y:S01]  /*1e10*/  CS2R R108, SRZ ;  /* 0x00000000006c7805 */ /* 0x000fe2000001ff00 */
[----:B------:R-:W-:Y:S01]  /*1e20*/  QGMMA.64x128x32.F32.E4M3.E4M3 R24, gdesc[UR16], RZ, !UPT ;  /* 0x01e00000101879f3 */ /* 0x000fe2000c7008ff */
[----:B------:R-:W-:Y:S01]  /*1e30*/  UIADD3 UR16, UR6, 0x2, URZ ;  /* 0x0000000206107890 */ /* 0x000fe2000fffe03f */
[----:B------:R-:W-:Y:S01]  /*1e40*/  CS2R R110, SRZ ;  /* 0x00000000006e7805 */ /* 0x000fe2000001ff00 */
[----:B------:R-:W-:Y:S01]  /*1e50*/  UIADD3 UR18, UR7, 0x2, URZ ;  /* 0x0000000207127890 */ /* 0x000fe2000fffe03f */
[----:B------:R-:W-:Y:S01]  /*1e60*/  CS2R R112, SRZ ;  /* 0x0000000000707805 */ /* 0x000fe2000001ff00 */
[----:B------:R-:W-:Y:S01]  /*1e70*/  UMOV UR17, 0x40000040 ;  /* 0x4000004000117882 */ /* 0x000fe20000000000 */
[----:B------:R-:W-:Y:S01]  /*1e80*/  UMOV UR19, 0x40000040 ;  /* 0x4000004000137882 */ /* 0x000fe20000000000 */
        /* <DEDUP_REMOVED lines=17> */
[----:B------:R-:W-:Y:S02]  /*1fa0*/  IMAD.MOV.U32 R149, RZ, RZ, RZ ;  /* 0x000000ffff957224 */ /* 0x000fe400078e00ff */
[----:B------:R-:W-:Y:S01]  /*1fb0*/  IMAD.MOV.U32 R151, RZ, RZ, RZ ;  /* 0x000000ffff977224 */ /* 0x000fe200078e00ff */
[----:B------:R-:W-:Y:S01]  /*1fc0*/  QGMMA.64x128x32.F32.E4M3.E4M3 R24, gdesc[UR16], R24 ;  /* 0x01e00000101879f3 */ /* 0x000fe20008700818 */
[----:B------:R-:W-:-:S02]  /*1fd0*/  UIADD3 UR16, UR6, 0x4, URZ ;  /* 0x0000000406107890 */ /* 0x000fc4000fffe03f */
[----:B------:R-:W-:Y:S01]  /*1fe0*/  UIADD3 UR18, UR7, 0x4, URZ ;  /* 0x0000000407127890 */ /* 0x000fe2000fffe03f */
[----:B------:R-:W-:Y:S01]  /*1ff0*/  UMOV UR17, 0x40000040 ;  /* 0x4000004000117882 */ /* 0x000fe20000000000 */
[----:B------:R-:W-:-:S07]  /*2000*/  UMOV UR19, 0x40000040 ;  /* 0x4000004000137882 */ /* 0x000fce0000000000 */
[----:B------:R-:W-:Y:S01]  /*2010*/  QGMMA.64x128x32.F32.E4M3.E4M3 R24, gdesc[UR16], R24 ;  /* 0x01e00000101879f3 */ /* 0x000fe20008700818 */
[----:B------:R-:W-:Y:S02]  /*2020*/  UIADD3 UR18, UR7, 0x6, URZ ;  /* 0x0000000607127890 */ /* 0x000fe4000fffe03f */
[----:B------:R-:W-:Y:S01]  /*2030*/  UIADD3 UR16, UR6, 0x6, URZ ;  /* 0x0000000606107890 */ /* 0x000fe2000fffe03f */
[----:B------:R-:W-:Y:S01]  /*2040*/  ULDC UR7, c[0x0][0x50c] ;  /* 0x0001430000077ab9 */ /* 0x000fe20000000800 */
[----:B------:R-:W-:Y:S01]  /*2050*/  UMOV UR17, 0x40000040 ;  /* 0x4000004000117882 */ /* 0x000fe20000000000 */
[----:B------:R-:W-:Y:S01]  /*2060*/  UISETP.NE.AND UP0, UPT, UR7, 0x4, UPT ;  /* 0x000000040700788c */ /* 0x000fe2000bf05270 */
[----:B------:R-:W-:Y:S01]  /*2070*/  UMOV UR19, 0x40000040 ;  /* 0x4000004000137882 */ /* 0x000fe20000000000 */
[----:B------:R-:W-:Y:S02]  /*2080*/  UMOV UR6, 0x4 ;  /* 0x0000000400067882 */ /* 0x000fe40000000000 */
[----:B------:R-:W-:-:S06]  /*2090*/  USEL UR7, URZ, 0x1, UP0 ;  /* 0x000000013f077887 */ /* 0x000fcc0008000000 */
[----:B------:R-:W-:Y:S01]  /*20a0*/  ISETP.NE.AND P0, PT, RZ, UR7, PT ;  /* 0x00000007ff007c0c */ /* 0x000fe2000bf05270 */
[----:B------:R-:W-:-:S12]  /*20b0*/  QGMMA.64x128x32.F32.E4M3.E4M3 R24, gdesc[UR16], R24, gsb0 ;  /* 0x01e00000101879f3 */ /* 0x000fd80008000818 */
[----:B------:R-:W-:Y:S05]  /*20c0*/  @!P0 BRA `(.L_x_26) ;  /* 0x0000000400088947 */ /* 0x000fea0003800000 */
[----:B------:R-:W-:Y:S02]  /*20d0*/  WARPGROUP.DEPBAR.LE gsb0, 0x0 ;  /* 0x00008000000079c5 */ /* 0x000fe40000010000 */
[----:B------:R-:W-:-:S01]  /*20e0*/  FADD R151, RZ, R24 ;  /* 0x00000018ff977221 */ /* 0x000fc20000000000 */
[----:B------:R-:W-:Y:S01]  /*20f0*/  FADD R146, RZ, R25 ;  /* 0x00000019ff927221 */ /* 0x000fe20000000000 */
        /* <DEDUP_REMOVED lines=62> */
[----:B------:R-:W-:-:S06]  /*24e0*/  UMOV UR6, URZ ;  /* 0x0000003f00067c82 */ /* 0x000fcc0008000000 */
.L_x_26:
[----:B------:R-:W-:-:S04]  /*24f0*/  UIADD3 UR20, UR5, 0x1, URZ ;  /* 0x0000000105147890 */ /* 0x000fc8000fffe03f */
[----:B------:R-:W-:-:S04]  /*2500*/  UISETP.NE.AND UP0, UPT, UR20, 0x9, UPT ;  /* 0x000000091400788c */ /* 0x000fc8000bf05270 */
[----:B------:R-:W-:Y:S02]  /*2510*/  USEL UR8, URZ, 0x1, UP0 ;  /* 0x000000013f087887 */ /* 0x000fe40008000000 */
[----:B------:R-:W-:Y:S02]  /*2520*/  USEL UR20, UR20, URZ, UP0 ;  /* 0x0000003f14147287 */ /* 0x000fe40008000000 */
[----:B------:R-:W-:-:S06]  /*2530*/  ULOP3.LUT UR8, UR4, UR8, URZ, 0x3c, !UPT ;  /* 0x0000000804087292 */ /* 0x000fcc000f8e3c3f */
[----:B------:R-:W-:Y:S01]  /*2540*/  IMAD.U32 R152, RZ, RZ, UR8 ;  /* 0x00000008ff987e24 */ /* 0x000fe2000f8e00ff */
[----:B------:R-:W-:-:S06]  /*2550*/  UMOV UR8, 0x1 ;  /* 0x0000000100087882 */ /* 0x000fcc0000000000 */
.L_x_21:
[----:B------:R-:W-:-:S06]  /*2560*/  UISETP.GE.AND UP0, UPT, UR10, 0x1, UPT ;  /* 0x000000010a00788c */ /* 0x000fcc000bf06270 */
[----:B------:R-:W-:-:S13]  /*2570*/  PLOP3.LUT P0, PT, PT, PT, UP0, 0x80, 0x0 ;  /* 0x000000000000781c */ /* 0x000fda0003f0f008 */
[----:B------:R-:W-:Y:S05]  /*2580*/  @!P0 BRA `(.L_x_27) ;  /* 0x0000000800388947 */ /* 0x000fea0003800000 */
[----:B01----:R-:W-:Y:S01]  /*2590*/  IMAD.U32 R18, RZ, RZ, UR10 ;  /* 0x0000000aff127e24 */ /* 0x003fe2000f8e00ff */
[----:B------:R-:W-:Y:S01]  /*25a0*/  ULDC UR24, c[0x0][0x50c] ;  /* 0x0001430000187ab9 */ /* 0x000fe20000000800 */
[----:B------:R-:W-:-:S07]  /*25b0*/  IMAD.U32 R19, RZ, RZ, UR5 ;  /* 0x00000005ff137e24 */ /* 0x000fce000f8e00ff */
.L_x_35:
[----:B------:R-:W-:-:S13]  /*25c0*/  ISETP.NE.AND P1, PT, R148, 0x3, PT ;  /* 0x000000039400780c */ /* 0x000fda0003f25270 */
[----:B------:R-:W-:Y:S05]  /*25d0*/  @!P1 BRA `(.L_x_28) ;  /* 0x0000000000049947 */ /* 0x000fea0003800000 */
[----:B------:R-:W-:Y:S01]  /*25e0*/  BPT.TRAP 0x1 ;  /* 0x000000040000795c */ /* 0x000fe20000300000 */
.L_x_28:
[----:B------:R-:W-:Y:S01]  /*25f0*/  ULEA UR16, UR20, UR9, 0x3 ;  /* 0x0000000914107291 */ /* 0x000fe2000f8e183f */
[----:B------:R-:W-:-:S08]  /*2600*/  SHF.L.U32 R20, R152, 0x1f, RZ ;  /* 0x0000001f98147819 */ /* 0x000fd000000006ff */
[----:B------:R0:W1:Y:S01]  /*2610*/  SYNCS.PHASECHK.TRANS64.TRYWAIT P0, [UR16], R20 ;  /* 0x00000014ff0075a7 */ /* 0x0000620008000150 */
[----:B------:R-:W-:Y:S05]  /*2620*/  @!P1 BRA `(.L_x_29) ;  /* 0x0000000000049947 */ /* 0x000fea0003800000 */
[----:B------:R-:W-:Y:S01]  /*2630*/  BPT.TRAP 0x1 ;  /* 0x000000040000795c */ /* 0x000fe20000300000 */
.L_x_29:
[----:B-1----:R-:W-:Y:S05]  /*2640*/  @P0 BRA `(.L_x_30) ;  /* 0x0000000000080947 */ /* 0x002fea0003800000 */
[----:B------:R-:W1:Y:S02]  /*2650*/  SYNCS.PHASECHK.TRANS64.TRYWAIT P0, [UR16], R20 ;  /* 0x00000014ff0075a7 */ /* 0x000e640008000150 */
[----:B-1----:R-:W-:Y:S05]  /*2660*/  @!P0 BRA `(.L_x_31) ;  /* 0x0000007000648947 */ /* 0x002fea0003800000 */
.L_x_30:
[----:B------:R-:W-:Y:S01]  /*2670*/  UIADD3 UR16, UR9, 0x180, URZ ;  /* 0x0000018009107890 */ /* 0x000fe2000fffe03f */
[----:B------:R-:W-:Y:S01]  /*2680*/  WARPGROUP.ARRIVE ;  /* 0x00000000000079c5 */ /* 0x000fe20000000000 */
[----:B------:R-:W-:Y:S02]  /*2690*/  UIADD3 UR17, UR9, 0x12180, URZ ;  /* 0x0001218009117890 */ /* 0x000fe4000fffe03f */
[----:B------:R-:W-:Y:S02]  /*26a0*/  UISETP.NE.AND UP0, UPT, UR7, URZ, UPT ;  /* 0x0000003f0700728c */ /* 0x000fe4000bf05270 */
[----:B------:R-:W-:Y:S02]  /*26b0*/  USHF.R.U32.HI UR16, URZ, 0x4, UR16 ;  /* 0x000000043f107899 */ /* 0x000fe40008011610 */
[----:B------:R-:W-:Y:S02]  /*26c0*/  USHF.R.U32.HI UR17, URZ, 0x4, UR17 ;  /* 0x000000043f117899 */ /* 0x000fe40008011611 */
[----:B------:R-:W-:-:S02]  /*26d0*/  USEL UR8, UR8, URZ, !UP0 ;  /* 0x0000003f08087287 */ /* 0x000fc4000c000000 */
[----:B------:R-:W-:Y:S02]  /*26e0*/  ULOP3.LUT UR16, UR16, 0x3fff, URZ, 0xc0, !UPT ;  /* 0x00003fff10107892 */ /* 0x000fe4000f8ec03f */
[----:B------:R-:W-:Y:S02]  /*26f0*/  ULOP3.LUT UR17, UR17, 0x3fff, URZ, 0xc0, !UPT ;  /* 0x00003fff11117892 */ /* 0x000fe4000f8ec03f */
[----:B------:R-:W-:Y:S02]  /*2700*/  UISETP.NE.U32.AND UP0, UPT, UR8, URZ, UPT ;  /* 0x0000003f0800728c */ /* 0x000fe4000bf05070 */
[----:B------:R-:W-:Y:S02]  /*2710*/  ULOP3.LUT UR7, UR16, 0x10000, URZ, 0xfc, !UPT ;  /* 0x0001000010077892 */ /* 0x000fe4000f8efc3f */
[----:B------:R-:W-:Y:S02]  /*2720*/  ULOP3.LUT UR8, UR17, 0x10000, URZ, 0xfc, !UPT ;  /* 0x0001000011087892 */ /* 0x000fe4000f8efc3f */
[----:B------:R-:W-:-:S02]  /*2730*/  ULEA UR7, UR20, UR7, 0x9 ;  /* 0x0000000714077291 */ /* 0x000fc4000f8e483f */
[----:B------:R-:W-:Y:S01]  /*2740*/  ULEA UR8, UR20, UR8, 0xa ;  /* 0x0000000814087291 */ /* 0x000fe2000f8e503f */
[----:B------:R-:W-:Y:S01]  /*2750*/  UMOV UR17, 0x40000040 ;  /* 0x4000004000117882 */ /* 0x000fe20000000000 */
[----:B------:R-:W-:Y:S01]  /*2760*/  UMOV UR19, 0x40000040 ;  /* 0x4000004000137882 */ /* 0x000fe20000000000 */
[----:B------:R-:W-:Y:S02]  /*2770*/  UIADD3 UR6, UR6, 0x4, URZ ;  /* 0x0000000406067890 */ /* 0x000fe4000fffe03f */
[----:B------:R-:W-:Y:S02]  /*2780*/  UMOV UR16, UR7 ;  /* 0x0000000700107c82 */ /* 0x000fe40008000000 */
[----:B------:R-:W-:Y:S02]  /*2790*/  UMOV UR18, UR8 ;  /* 0x0000000800127c82 */ /* 0x000fe40008000000 */
[----:B------:R-:W-:Y:S01]  /*27a0*/  QGMMA.64x128x32.F32.E4M3.E4M3 R24, gdesc[UR16], R24, UP0 ;  /* 0x01e00000101879f3 */ /* 0x000fe2000bf00818 */
[----:B------:R-:W-:-:S02]  /*27b0*/  UIADD3 UR16, UR7, 0x2, URZ ;  /* 0x0000000207107890 */ /* 0x000fc4000fffe03f */
[----:B------:R-:W-:Y:S01]  /*27c0*/  UIADD3 UR18, UR8, 0x2, URZ ;  /* 0x0000000208127890 */ /* 0x000fe2000fffe03f */
[----:B------:R-:W-:Y:S01]  /*27d0*/  UMOV UR17, 0x40000040 ;  /* 0x4000004000117882 */ /* 0x000fe20000000000 */
[----:B------:R-:W-:Y:S01]  /*27e0*/  UMOV UR19, 0x40000040 ;  /* 0x4000004000137882 */ /* 0x000fe20000000000 */
[----:B------:R-:W-:-:S06]  /*27f0*/  UISETP.NE.AND UP0, UPT, UR6, UR24, UPT ;  /* 0x000000180600728c */ /* 0x000fcc000bf05270 */
[----:B------:R-:W-:Y:S01]  /*2800*/  QGMMA.64x128x32.F32.E4M3.E4M3 R24, gdesc[UR16], R24 ;  /* 0x01e00000101879f3 */ /* 0x000fe20008700818 */
[----:B------:R-:W-:Y:S02]  /*2810*/  UIADD3 UR16, UR7, 0x4, URZ ;  /* 0x0000000407107890 */ /* 0x000fe4000fffe03f */
[----:B------:R-:W-:Y:S01]  /*2820*/  UIADD3 UR18, UR8, 0x4, URZ ;  /* 0x0000000408127890 */ /* 0x000fe2000fffe03f */
[----:B------:R-:W-:Y:S01]  /*2830*/  UMOV UR17, 0x40000040 ;  /* 0x4000004000117882 */ /* 0x000fe20000000000 */
[----:B------:R-:W-:-:S07]  /*2840*/  UMOV UR19, 0x40000040 ;  /* 0x4000004000137882 */ /* 0x000fce0000000000 */
[----:B------:R-:W-:Y:S01]  /*2850*/  QGMMA.64x128x32.F32.E4M3.E4M3 R24, gdesc[UR16], R24 ;  /* 0x01e00000101879f3 */ /* 0x000fe20008700818 */
[----:B------:R-:W-:Y:S02]  /*2860*/  UIADD3 UR16, UR7, 0x6, URZ ;  /* 0x0000000607107890 */ /* 0x000fe4000fffe03f */
[----:B------:R-:W-:Y:S01]  /*2870*/  UIADD3 UR18, UR8, 0x6, URZ ;  /* 0x0000000608127890 */ /* 0x000fe2000fffe03f */
[----:B------:R-:W-:Y:S01]  /*2880*/  UMOV UR17, 0x40000040 ;  /* 0x4000004000117882 */ /* 0x000fe20000000000 */
[----:B------:R-:W-:Y:S01]  /*2890*/  UMOV UR19, 0x40000040 ;  /* 0x4000004000137882 */ /* 0x000fe20000000000 */
[----:B------:R-:W-:-:S06]  /*28a0*/  USEL UR7, URZ, 0x1, UP0 ;  /* 0x000000013f077887 */ /* 0x000fcc0008000000 */
[----:B------:R-:W-:Y:S01]  /*28b0*/  ISETP.NE.AND P0, PT, RZ, UR7, PT ;  /* 0x00000007ff007c0c */ /* 0x000fe2000bf05270 */
[----:B------:R-:W-:Y:S03]  /*28c0*/  QGMMA.64x128x32.F32.E4M3.E4M3 R24, gdesc[UR16], R24, gsb0 ;  /* 0x01e00000101879f3 */ /* 0x000fe60008000818 */
[----:B------:R-:W-:-:S09]  /*28d0*/  WARPGROUP.DEPBAR.LE gsb0, 0x1 ;  /* 0x00008000000079c5 */ /* 0x000fd20000010100 */
[----:B------:R-:W-:Y:S05]  /*28e0*/  @!P0 BRA `(.L_x_32) ;  /* 0x0000000400088947 */ /* 0x000fea0003800000 */
[----:B------:R-:W-:Y:S02]  /*28f0*/  WARPGROUP.DEPBAR.LE gsb0, 0x0 ;  /* 0x00008000000079c5 */ /* 0x000fe40000010000 */
[----:B------:R-:W-:-:S01]  /*2900*/  FADD R151, R24, R151 ;  /* 0x0000009718977221 */ /* 0x000fc20000000000 */
[----:B------:R-:W-:Y:S01]  /*2910*/  FADD R146, R25, R146 ;  /* 0x0000009219927221 */ /* 0x000fe20000000000 */
        /* <DEDUP_REMOVED lines=62> */
[----:B------:R-:W-:-:S06]  /*2d00*/  UMOV UR6, URZ ;  /* 0x0000003f00067c82 */ /* 0x000fcc0008000000 */
.L_x_32:
[----:B------:R-:W-:Y:S05]  /*2d10*/  @!P1 BRA `(.L_x_33) ;  /* 0x0000000000049947 */ /* 0x000fea0003800000 */
[----:B------:R-:W-:Y:S01]  /*2d20*/  BPT.TRAP 0x1 ;  /* 0x000000040000795c */ /* 0x000fe20000300000 */
.L_x_33:
[----:B------:R-:W-:-:S13]  /*2d30*/  ISETP.NE.AND P0, PT, R13, RZ, PT ;  /* 0x000000ff0d00720c */ /* 0x000fda0003f05270 */
[----:B01----:R-:W-:-:S05]  /*2d40*/  @P0 LEA R20, R19, UR9, 0x3 ;  /* 0x0000000913140c11 */ /* 0x003fca000f8e18ff */
[----:B------:R-:W-:-:S05]  /*2d50*/  @P0 VIADD R21, R20, 0x48 ;  /* 0x0000004814150836 */ /* 0x000fca0000000000 */
[----:B------:R-:W-:-:S04]  /*2d60*/  @P0 PRMT R21, R12, 0x654, R21 ;  /* 0x000006540c150816 */ /* 0x000fc80000000015 */
[----:B------:R0:W-:Y:S01]  /*2d70*/  @P0 SYNCS.ARRIVE.TRANS64.RED.A1T0 RZ, [R21+URZ], RZ ;  /* 0x000000ff15ff09a7 */ /* 0x0001e2000810043f */
[----:B------:R-:W-:-:S13]  /*2d80*/  ISETP.GT.U32.AND P0, PT, R7, 0x1, PT ;  /* 0x000000010700780c */ /* 0x000fda0003f04070 */
[----:B0-----:R-:W-:Y:S05]  /*2d90*/  @P0 BRA `(.L_x_34) ;  /* 0x0000000000040947 */ /* 0x001fea0003800000 */
[----:B------:R-:W-:Y:S01]  /*2da0*/  BPT.TRAP 0x1 ;  /* 0x000000040000795c */ /* 0x000fe20000300000 */
.L_x_34:
[----:B------:R-:W-:Y:S01]  /*2db0*/  UIADD3 UR20, UR20, 0x1, URZ ;  /* 0x0000000114147890 */ /* 0x000fe2000fffe03f */
[C---:B------:R-:W-:Y:S01]  /*2dc0*/  ISETP.GT.AND P1, PT, R18.reuse, 0x1, PT ;  /* 0x000000011200780c */ /* 0x040fe20003f24270 */
[----:B------:R-:W-:Y:S02]  /*2dd0*/  VIADD R19, R19, 0x1 ;  /* 0x0000000113137836 */ /* 0x000fe40000000000 */
[----:B------:R-:W-:Y:S01]  /*2de0*/  UISETP.NE.AND UP0, UPT, UR20, 0x9, UPT ;  /* 0x000000091400788c */ /* 0x000fe2000bf05270 */
[----:B------:R-:W-:Y:S02]  /*2df0*/  VIADD R18, R18, 0xffffffff ;  /* 0xffffffff12127836 */ /* 0x000fe40000000000 */
[C---:B------:R-:W-:Y:S01]  /*2e00*/  ISETP.NE.AND P0, PT, R19.reuse, 0x9, PT ;  /* 0x000000091300780c */ /* 0x040fe20003f05270 */
[----:B------:R-:W-:Y:S02]  /*2e10*/  USEL UR8, URZ, 0x1, UP0 ;  /* 0x000000013f087887 */ /* 0x000fe40008000000 */
[----:B------:R-:W-:Y:S01]  /*2e20*/  USEL UR20, UR20, URZ, UP0 ;  /* 0x0000003f14147287 */ /* 0x000fe20008000000 */
[----:B------:R-:W-:-:S03]  /*2e30*/  SEL R19, R19, RZ, P0 ;  /* 0x000000ff13137207 */ /* 0x000fc60000000000 */
[----:B------:R-:W-:Y:S01]  /*2e40*/  LOP3.LUT R152, R152, UR8, RZ, 0x3c, !PT ;  /* 0x0000000898987c12 */ /* 0x000fe2000f8e3cff */
[----:B------:R-:W-:Y:S01]  /*2e50*/  UMOV UR8, 0x1 ;  /* 0x0000000100087882 */ /* 0x000fe20000000000 */
[----:B------:R-:W-:Y:S06]  /*2e60*/  @P1 BRA `(.L_x_35) ;  /* 0xfffffff400d41947 */ /* 0x000fec000383ffff */
.L_x_27:
[----:B------:R-:W-:Y:S01]  /*2e70*/  UISETP.NE.AND UP0, UPT, UR6, URZ, UPT ;  /* 0x0000003f0600728c */ /* 0x000fe2000bf05270 */
[----:B01----:R-:W0:Y:S01]  /*2e80*/  LDC R18, c[0x0][0x28c] ;  /* 0x0000a300ff127b82 */ /* 0x003e220000000800 */
[----:B------:R-:W-:Y:S02]  /*2e90*/  IMAD.U32 R19, RZ, RZ, UR23 ;  /* 0x00000017ff137e24 */ /* 0x000fe4000f8e00ff */
[----:B------:R-:W-:-:S06]  /*2ea0*/  USEL UR6, URZ, 0x1, !UP0 ;  /* 0x000000013f067887 */ /* 0x000fcc000c000000 */
[----:B------:R-:W-:-:S13]  /*2eb0*/  ISETP.NE.AND P0, PT, RZ, UR6, PT ;  /* 0x00000006ff007c0c */ /* 0x000fda000bf05270 */
[----:B------:R-:W-:Y:S05]  /*2ec0*/  @!P0 BRA `(.L_x_36) ;  /* 0x0000000400048947 */ /* 0x000fea0003800000 */
[----:B------:R-:W-:Y:S02]  /*2ed0*/  WARPGROUP.DEPBAR.LE gsb0, 0x0 ;  /* 0x00008000000079c5 */ /* 0x000fe40000010000 */
[----:B------:R-:W-:Y:S01]  /*2ee0*/  FADD R151, R24, R151 ;  /* 0x0000009718977221 */ /* 0x000fe20000000000 */
        /* <DEDUP_REMOVED lines=62> */
[----:B------:R-:W-:-:S07]  /*32d0*/  FADD R88, R88, R87 ;  /* 0x0000005758587221 */ /* 0x000fce0000000000 */
.L_x_36:
[----:B0-----:R-:W-:Y:S01]  /*32e0*/  ISETP.GE.AND P0, PT, R18, 0x1, PT ;  /* 0x000000011200780c */ /* 0x001fe20003f06270 */
[----:B------:R0:W-:Y:S01]  /*32f0*/  SYNCS.ARRIVE.TRANS64.A1T0 RZ, [R19+UR22], RZ ;  /* 0x000000ff13ff79a7 */ /* 0x0001e20008100016 */
[----:B------:R-:W-:-:S11]  /*3300*/  WARPGROUP.DEPBAR.LE gsb0, 0x0 ;  /* 0x00008000000079c5 */ /* 0x000fd60000010000 */
[----:B------:R-:W-:Y:S05]  /*3310*/  @!P0 BRA `(.L_x_37) ;  /* 0x0000000000488947 */ /* 0x000fea0003800000 */
[----:B------:R-:W-:-:S13]  /*3320*/  ISETP.NE.AND P0, PT, R148, 0x3, PT ;  /* 0x000000039400780c */ /* 0x000fda0003f05270 */
[----:B------:R-:W-:Y:S05]  /*3330*/  @!P0 BRA `(.L_x_38) ;  /* 0x0000000000048947 */ /* 0x000fea0003800000 */
[----:B------:R-:W-:Y:S01]  /*3340*/  BPT.TRAP 0x1 ;  /* 0x000000040000795c */ /* 0x000fe20000300000 */
.L_x_38:
[----:B------:R-:W-:-:S13]  /*3350*/  ISETP.NE.AND P0, PT, R13, RZ, PT ;  /* 0x000000ff0d00720c */ /* 0x000fda0003f05270 */
[----:B------:R-:W-:-:S05]  /*3360*/  VOTEU.ANY UP0, P0 ;  /* 0x00000000003f7886 */ /* 0x000fca0000000100 */
[----:B------:R-:W-:-:S06]  /*3370*/  @UP0 UIADD3 UR6, UR10, UR5, URZ ;  /* 0x000000050a060290 */ /* 0x000fcc000fffe03f */
[----:B------:R-:W-:Y:S02]  /*3380*/  IMAD.U32 R18, RZ, RZ, UR6 ;  /* 0x00000006ff127e24 */ /* 0x000fe4000f8e00ff */
[----:B------:R-:W-:Y:S02]  /*3390*/  IMAD.U32 R21, RZ, RZ, UR6 ;  /* 0x00000006ff157e24 */ /* 0x000fe4000f8e00ff */
[----:B0-----:R-:W-:-:S05]  /*33a0*/  @P0 IMAD.WIDE.U32 R18, R18, 0x38e38e39, RZ ;  /* 0x38e38e3912120825 */ /* 0x001fca00078e00ff */
[----:B------:R-:W-:-:S05]  /*33b0*/  @P0 SHF.R.U32.HI R18, RZ, 0x1, R19 ;  /* 0x00000001ff120819 */ /* 0x000fca0000011613 */
[----:B------:R-:W-:-:S05]  /*33c0*/  @P0 IMAD R18, R18, -0x9, R21 ;  /* 0xfffffff712120824 */ /* 0x000fca00078e0215 */
[----:B------:R-:W-:-:S05]  /*33d0*/  @P0 LEA R18, R18, UR9, 0x3 ;  /* 0x0000000912120c11 */ /* 0x000fca000f8e18ff */
[----:B------:R-:W-:-:S05]  /*33e0*/  @P0 VIADD R19, R18, 0x48 ;  /* 0x0000004812130836 */ /* 0x000fca0000000000 */
[----:B------:R-:W-:-:S04]  /*33f0*/  @P0 PRMT R19, R12, 0x654, R19 ;  /* 0x000006540c130816 */ /* 0x000fc80000000013 */
[----:B------:R1:W-:Y:S01]  /*3400*/  @P0 SYNCS.ARRIVE.TRANS64.RED.A1T0 RZ, [R19+URZ], RZ ;  /* 0x000000ff13ff09a7 */ /* 0x0003e2000810043f */
[----:B------:R-:W-:-:S13]  /*3410*/  ISETP.GT.U32.AND P0, PT, R7, 0x1, PT ;  /* 0x000000010700780c */ /* 0x000fda0003f04070 */
[----:B-1----:R-:W-:Y:S05]  /*3420*/  @P0 BRA `(.L_x_37) ;  /* 0x0000000000040947 */ /* 0x002fea0003800000 */
[----:B------:R-:W-:Y:S01]  /*3430*/  BPT.TRAP 0x1 ;  /* 0x000000040000795c */ /* 0x000fe20000300000 */
.L_x_37:
[----:B------:R-:W-:Y:S01]  /*3440*/  SHF.L.U32 R18, R150, 0x1f, RZ ;  /* 0x0000001f96127819 */ /* 0x000fe200000006ff */
[----:B------:R-:W-:Y:S01]  /*3450*/  UIADD3 UR5, UR21, UR5, URZ ;  /* 0x0000000515057290 */ /* 0x000fe2000fffe03f */
[----:B------:R-:W1:Y:S01]  /*3460*/  LDC R29, c[0x0][0x288] ;  /* 0x0000a200ff1d7b82 */ /* 0x000e620000000800 */
[----:B------:R-:W-:Y:S01]  /*3470*/  UISETP.GE.U32.AND UP1, UPT, UR21, 0x9, UPT ;  /* 0x000000091500788c */ /* 0x000fe2000bf26070 */
[----:B------:R-:W-:Y:S01]  /*3480*/  IMAD.SHL.U32 R26, R16, 0x2, RZ ;  /* 0x00000002101a7824 */ /* 0x000fe200078e00ff */
[----:B------:R-:W-:Y:S02]  /*3490*/  UISETP.GT.U32.AND UP0, UPT, UR5, 0x8, UPT ;  /* 0x000000080500788c */ /* 0x000fe4000bf04070 */
[----:B------:R-:W-:Y:S02]  /*34a0*/  UIMAD.WIDE.U32 UR6, UR5, 0x38e38e39, URZ ;  /* 0x38e38e39050678a5 */ /* 0x000fe4000f8e003f */
[----:B------:R-:W-:Y:S01]  /*34b0*/  UISETP.LT.U32.AND UP0, UPT, UR21, 0x9, UP0 ;  /* 0x000000091500788c */ /* 0x000fe20008701070 */
[----:B------:R-:W4:Y:S01]  /*34c0*/  SYNCS.PHASECHK.TRANS64.TRYWAIT P0, [UR11+0x8], R18 ;  /* 0x00000812ff0075a7 */ /* 0x000f22000800014b */
[----:B------:R-:W-:Y:S01]  /*34d0*/  USHF.R.U32.HI UR6, URZ, 0x1, UR7 ;  /* 0x000000013f067899 */ /* 0x000fe20008011607 */
[----:B------:R-:W-:Y:S01]  /*34e0*/  SHF.R.S32.HI R27, RZ, 0x1f, R26 ;  /* 0x0000001fff1b7819 */ /* 0x000fe2000001141a */
[----:B------:R-:W-:-:S02]  /*34f0*/  USEL UR8, URZ, 0x1, !UP0 ;  /* 0x000000013f087887 */ /* 0x000fc4000c000000 */
[----:B------:R-:W-:Y:S02]  /*3500*/  UIMAD UR5, UR6, -0x9, UR5 ;  /* 0xfffffff7060578a4 */ /* 0x000fe4000f8e0205 */
[----:B------:R-:W-:-:S04]  /*3510*/  ULOP3.LUT UR4, UR4, UR8, URZ, 0x3c, !UPT ;  /* 0x0000000804047292 */ /* 0x000fc8000f8e3c3f */
[----:B------:R-:W-:Y:S01]  /*3520*/  @UP1 ULOP3.LUT UR4, UR4, 0x1, UR6, 0x78, !UPT ;  /* 0x0000000104041892 */ /* 0x000fe2000f8e7806 */
[----:B-1--4-:R-:W-:Y:S11]  /*3530*/  @!P0 BRA `(.L_x_39) ;  /* 0x0000006000c88947 */ /* 0x012ff60003800000 */
.L_x_202:
[----:B------:R-:W-:Y:S01]  /*3540*/  IMAD.SHL.U32 R28, R6, 0x40, RZ ;  /* 0x00000040061c7824 */ /* 0x000fe200078e00ff */
[----:B------:R-:W-:Y:S01]  /*3550*/  ULDC UR8, c[0x0][0x284] ;  /* 0x0000a10000087ab9 */ /* 0x000fe20000000800 */
[----:B------:R-:W-:Y:S01]  /*3560*/  IMAD.SHL.U32 R33, R5, 0x80, RZ ;  /* 0x0000008005217824 */ /* 0x000fe200078e00ff */
[----:B------:R-:W-:Y:S01]  /*3570*/  SHF.R.S32.HI R34, RZ, 0x1f, R4 ;  /* 0x0000001fff227819 */ /* 0x000fe20000011404 */
[----:B------:R-:W-:Y:S01]  /*3580*/  ULDC.64 UR6, c[0x0][0x5d0] ;  /* 0x0001740000067ab9 */ /* 0x000fe20000000a00 */
[----:B------:R-:W-:Y:S01]  /*3590*/  ISETP.GE.AND P0, PT, R28, UR8, PT ;  /* 0x000000081c007c0c */ /* 0x000fe2000bf06270 */
[----:B0-----:R-:W-:Y:S01]  /*35a0*/  IMAD.WIDE.U32 R18, R4, UR6, R26 ;  /* 0x0000000604127c25 */ /* 0x001fe2000f8e001a */
[----:B------:R-:W-:Y:S02]  /*35b0*/  SHF.R.S32.HI R32, RZ, 0x1f, R33 ;  /* 0x0000001fff207819 */ /* 0x000fe40000011421 */
[C---:B------:R-:W-:Y:S01]  /*35c0*/  ISETP.GE.OR P0, PT, R33.reuse, R29, P0 ;  /* 0x0000001d2100720c */ /* 0x040fe20000706670 */
[----:B------:R-:W-:Y:S01]  /*35d0*/  IMAD R5, R34, UR6, RZ ;  /* 0x0000000622057c24 */ /* 0x000fe2000f8e02ff */
[----:B------:R-:W-:-:S03]  /*35e0*/  IADD3 R18, P1, R33, R18, RZ ;  /* 0x0000001221127210 */ /* 0x000fc60007f3e0ff */
[----:B------:R-:W-:-:S05]  /*35f0*/  IMAD R5, R4, UR7, R5 ;  /* 0x0000000704057c24 */ /* 0x000fca000f8e0205 */
[----:B------:R-:W-:-:S03]  /*3600*/  IADD3.X R19, R32, R19, R5, P1, !PT ;  /* 0x0000001320137210 */ /* 0x000fc60000ffe405 */
[----:B------:R-:W-:Y:S05]  /*3610*/  @P0 BRA `(.L_x_40) ;  /* 0x0000004400b80947 */ /* 0x000fea0003800000 */
[----:B------:R-:W0:Y:S01]  /*3620*/  LDC.64 R30, c[0x0][0x5c8] ;  /* 0x00017200ff1e7b82 */ /* 0x000e220000000a00 */
[----:B------:R-:W-:Y:S01]  /*3630*/  IMAD.WIDE R24, R6, 0x40, R10 ;  /* 0x0000004006187825 */ /* 0x000fe200078e020a */
[----:B------:R-:W-:Y:S01]  /*3640*/  ULDC.64 UR6, c[0x0][0x5c0] ;  /* 0x0001700000067ab9 */ /* 0x000fe20000000a00 */
[----:B------:R-:W-:Y:S02]  /*3650*/  BSSY B0, `(.L_x_40) ;  /* 0x000046a000007945 */ /* 0x000fe40003800000 */
[----:B------:R-:W-:-:S04]  /*3660*/  IMAD R6, R16, -0x2, R29 ;  /* 0xfffffffe10067824 */ /* 0x000fc800078e021d */
[----:B------:R-:W-:Y:S02]  /*3670*/  IMAD.IADD R6, R6, 0x1, -R33 ;  /* 0x0000000106067824 */ /* 0x000fe400078e0a21 */
[-C--:B0-----:R-:W-:Y:S02]  /*3680*/  IMAD R5, R25, R30.reuse, RZ ;  /* 0x0000001e19057224 */ /* 0x081fe400078e02ff */
[----:B------:R-:W-:-:S04]  /*3690*/  IMAD.WIDE.U32 R18, R24, R30, R18 ;  /* 0x0000001e18127225 */ /* 0x000fc800078e0012 */
[----:B------:R-:W-:Y:S01]  /*36a0*/  IMAD R21, R24, R31, R5 ;  /* 0x0000001f18157224 */ /* 0x000fe200078e0205 */
[----:B------:R-:W-:Y:S02]  /*36b0*/  LEA R5, P0, R30, R18, 0x3 ;  /* 0x000000121e057211 */ /* 0x000fe400078018ff */
[----:B------:R-:W-:Y:S01]  /*36c0*/  IADD3 R20, P1, R18, UR6, RZ ;  /* 0x0000000612147c10 */ /* 0x000fe2000ff3e0ff */
[----:B------:R-:W-:Y:S01]  /*36d0*/  IMAD.IADD R21, R19, 0x1, R21 ;  /* 0x0000000113157824 */ /* 0x000fe200078e0215 */
[----:B------:R-:W-:-:S04]  /*36e0*/  IADD3 R18, P3, R5, UR6, RZ ;  /* 0x0000000605127c10 */ /* 0x000fc8000ff7e0ff */
[----:B------:R-:W-:Y:S01]  /*36f0*/  LEA.HI.X R5, R30, R21, R31, 0x3, P0 ;  /* 0x000000151e057211 */ /* 0x000fe200000f1c1f */
[----:B------:R-:W-:Y:S01]  /*3700*/  IMAD.IADD R30, R17, 0x1, -R28 ;  /* 0x00000001111e7824 */ /* 0x000fe200078e0a1c */
[----:B---3-5:R-:W-:Y:S02]  /*3710*/  FSETP.NEU.AND P0, PT, R15, RZ, PT ;  /* 0x000000ff0f00720b */ /* 0x028fe40003f0d000 */
[----:B------:R-:W-:Y:S02]  /*3720*/  IADD3.X R21, R21, UR7, RZ, P1, !PT ;  /* 0x0000000715157c10 */ /* 0x000fe40008ffe4ff */
[----:B------:R-:W-:-:S09]  /*3730*/  IADD3.X R19, R5, UR7, RZ, P3, !PT ;  /* 0x0000000705137c10 */ /* 0x000fd20009ffe4ff */
[----:B------:R-:W-:Y:S05]  /*3740*/  @!P0 BRA `(.L_x_41) ;  /* 0x0000003400608947 */ /* 0x000fea0003800000 */
[----:B------:R-:W-:Y:S01]  /*3750*/  ULDC.64 UR6, c[0x0][0x5b8] ;  /* 0x00016e0000067ab9 */ /* 0x000fe20000000a00 */
[----:B------:R-:W-:Y:S01]  /*3760*/  ULDC.64 UR16, c[0x0][0x5a8] ;  /* 0x00016a0000107ab9 */ /* 0x000fe20000000a00 */
[----:B------:R-:W-:Y:S01]  /*3770*/  IMAD.WIDE.U32 R26, R4, UR6, R26 ;  /* 0x00000006041a7c25 */ /* 0x000fe2000f8e001a */
[----:B------:R-:W-:Y:S01]  /*3780*/  BSSY B1, `(.L_x_42) ;  /* 0x0000010000017945 */ /* 0x000fe20003800000 */
[----:B------:R-:W-:Y:S02]  /*3790*/  PRMT R28, RZ, 0x7610, R28 ;  /* 0x00007610ff1c7816 */ /* 0x000fe4000000001c */
[----:B------:R-:W-:Y:S01]  /*37a0*/  IMAD R5, R34, UR6, RZ ;  /* 0x0000000622057c24 */ /* 0x000fe2000f8e02ff */
[----:B------:R-:W-:-:S03]  /*37b0*/  IADD3 R26, P0, R33, R26, RZ ;  /* 0x0000001a211a7210 */ /* 0x000fc60007f1e0ff */
[----:B------:R-:W-:Y:S01]  /*37c0*/  IMAD R5, R4, UR7, R5 ;  /* 0x0000000704057c24 */ /* 0x000fe2000f8e0205 */
[----:B------:R-:W-:Y:S02]  /*37d0*/  ULDC.64 UR6, c[0x0][0x5b0] ;  /* 0x00016c0000067ab9 */ /* 0x000fe40000000a00 */
[----:B------:R-:W-:Y:S02]  /*37e0*/  IMAD R29, R25, UR6, RZ ;  /* 0x00000006191d7c24 */ /* 0x000fe4000f8e02ff */
[----:B------:R-:W-:Y:S02]  /*37f0*/  IADD3.X R27, R32, R27, R5, P0, !PT ;  /* 0x0000001b201b7210 */ /* 0x000fe400007fe405 */
[----:B------:R-:W-:Y:S01]  /*3800*/  ISETP.GE.AND P0, PT, R30, 0x1, PT ;  /* 0x000000011e00780c */ /* 0x000fe20003f06270 */
[C---:B------:R-:W-:Y:S02]  /*3810*/  IMAD R29, R24.reuse, UR7, R29 ;  /* 0x00000007181d7c24 */ /* 0x040fe4000f8e021d */
[----:B------:R-:W-:Y:S01]  /*3820*/  IMAD.WIDE.U32 R4, R24, UR6, R26 ;  /* 0x0000000618047c25 */ /* 0x000fe2000f8e001a */
[----:B------:R-:W-:-:S02]  /*3830*/  ISETP.LT.OR P4, PT, R6, 0x1, !P0 ;  /* 0x000000010600780c */ /* 0x000fc40004781670 */
[----:B------:R-:W-:-:S04]  /*3840*/  IADD3 R4, P1, R4, UR16, RZ ;  /* 0x0000001004047c10 */ /* 0x000fc8000ff3e0ff */
[----:B------:R-:W-:-:S07]  /*3850*/  IADD3.X R5, R5, UR17, R29, P1, !PT ;  /* 0x0000001105057c10 */ /* 0x000fce0008ffe41d */
[----:B------:R-:W-:Y:S05]  /*3860*/  @P4 BRA `(.L_x_43) ;  /* 0x0000000000044947 */ /* 0x000fea0003800000 */
[----:B------:R0:W5:Y:S02]  /*3870*/  LDG.E.U8 R28, desc[UR14][R4.64] ;  /* 0x0000000e041c7981 */ /* 0x000164000c1e1100 */
.L_x_43:
[----:B------:R-:W-:Y:S05]  /*3880*/  BSYNC B1 ;  /* 0x0000000000017941 */ /* 0x000fea0003800000 */
.L_x_42:
[----:B-----5:R-:W-:Y:S01]  /*3890*/  LOP3.LUT R28, R28, 0xff, RZ, 0xc0, !PT ;  /* 0x000000ff1c1c7812 */ /* 0x020fe200078ec0ff */
[----:B------:R-:W-:Y:S01]  /*38a0*/  BSSY B1, `(.L_x_44) ;  /* 0x000000b000017945 */ /* 0x000fe20003800000 */
[----:B------:R-:W-:Y:S02]  /*38b0*/  ISETP.LT.OR P3, PT, R6, 0x2, !P0 ;  /* 0x000000020600780c */ /* 0x000fe40004761670 */
[----:B------:R-:W-:-:S05]  /*38c0*/  F2FP.F16.E4M3.UNPACK_B R28, R28 ;  /* 0x0000001cff1c723e */ /* 0x000fca00020006ff */
[----:B------:R-:W-:-:S05]  /*38d0*/  HADD2.F32 R28, -RZ, R28.H0_H0 ;  /* 0x2000001cff1c7230 */ /* 0x000fca0000004100 */
[----:B------:R-:W-:-:S04]  /*38e0*/  FMUL R28, R28, R15 ;  /* 0x0000000f1c1c7220 */ /* 0x000fc80000400000 */
[----:B--2---:R-:W-:-:S05]  /*38f0*/  FFMA R28, R151, R14, R28 ;  /* 0x0000000e971c7223 */ /* 0x004fca000000001c */
[----:B------:R-:W-:Y:S02]  /*3900*/  F2FP.SATFINITE.E4M3.F32.PACK_AB_MERGE_C R29, RZ, R28, RZ ;  /* 0x0000001cff1d723e */ /* 0x000fe400048070ff */
[----:B------:R-:W-:-:S03]  /*3910*/  PRMT R28, RZ, 0x7610, R28 ;  /* 0x00007610ff1c7816 */ /* 0x000fc6000000001c */
[----:B------:R1:W-:Y:S01]  /*3920*/  @!P4 STG.E.U8 desc[UR14][R20.64], R29 ;  /* 0x0000001d1400c986 */ /* 0x0003e2000c10110e */
[----:B------:R-:W-:Y:S05]  /*3930*/  @P3 BRA `(.L_x_45) ;  /* 0x0000000000043947 */ /* 0x000fea0003800000 */
[----:B------:R2:W5:Y:S02]  /*3940*/  LDG.E.U8 R28, desc[UR14][R4.64+0x1] ;  /* 0x0000010e041c7981 */ /* 0x000564000c1e1100 */
.L_x_45:
[----:B------:R-:W-:Y:S05]  /*3950*/  BSYNC B1 ;  /* 0x0000000000017941 */ /* 0x000fea0003800000 */
.L_x_44:
[----:B-----5:R-:W-:Y:S01]  /*3960*/  LOP3.LUT R28, R28, 0xff, RZ, 0xc0, !PT ;  /* 0x000000ff1c1c7812 */ /* 0x020fe200078ec0ff */
[----:B------:R-:W-:Y:S01]  /*3970*/  BSSY B1, `(.L_x_46) ;  /* 0x0000013000017945 */ /* 0x000fe20003800000 */
[----:B-1----:R-:W-:Y:S02]  /*3980*/  IADD3 R29, P1, R24, 0x8, RZ ;  /* 0x00000008181d7810 */ /* 0x002fe40007f3e0ff */
[----:B------:R-:W-:-:S03]  /*3990*/  F2FP.F16.E4M3.UNPACK_B R28, R28 ;  /* 0x0000001cff1c723e */ /* 0x000fc600020006ff */
[----:B------:R-:W-:Y:S01]  /*39a0*/  IMAD.X R24, RZ, RZ, R25, P1 ;  /* 0x000000ffff187224 */ /* 0x000fe200008e0619 */
[----:B------:R-:W-:Y:S01]  /*39b0*/  ISETP.GE.AND P1, PT, R30, 0x9, PT ;  /* 0x000000091e00780c */ /* 0x000fe20003f26270 */
[----:B------:R-:W-:Y:S02]  /*39c0*/  HADD2.F32 R28, -RZ, R28.H0_H0 ;  /* 0x2000001cff1c7230 */ /* 0x000fe40000004100 */
[----:B------:R-:W-:Y:S01]  /*39d0*/  IMAD R24, R24, UR6, RZ ;  /* 0x0000000618187c24 */ /* 0x000fe2000f8e02ff */
[----:B------:R-:W-:Y:S01]  /*39e0*/  ISETP.LT.OR P5, PT, R6, 0x1, !P1 ;  /* 0x000000010600780c */ /* 0x000fe20004fa1670 */
[----:B------:R-:W-:-:S04]  /*39f0*/  IMAD.WIDE.U32 R26, R29, UR6, R26 ;  /* 0x000000061d1a7c25 */ /* 0x000fc8000f8e001a */
[----:B------:R-:W-:Y:S01]  /*3a00*/  FMUL R25, R28, R15 ;  /* 0x0000000f1c197220 */ /* 0x000fe20000400000 */
[----:B------:R-:W-:-:S03]  /*3a10*/  IMAD R29, R29, UR7, R24 ;  /* 0x000000071d1d7c24 */ /* 0x000fc6000f8e0218 */
[----:B------:R-:W-:Y:S01]  /*3a20*/  FFMA R25, R146, R14, R25 ;  /* 0x0000000e92197223 */ /* 0x000fe20000000019 */
[----:B------:R-:W-:Y:S02]  /*3a30*/  IADD3 R24, P4, R26, UR16, RZ ;  /* 0x000000101a187c10 */ /* 0x000fe4000ff9e0ff */
[----:B------:R-:W-:Y:S02]  /*3a40*/  PRMT R26, RZ, 0x7610, R26 ;  /* 0x00007610ff1a7816 */ /* 0x000fe4000000001a */
[----:B------:R-:W-:Y:S02]  /*3a50*/  F2FP.SATFINITE.E4M3.F32.PACK_AB_MERGE_C R31, RZ, R25, RZ ;  /* 0x00000019ff1f723e */ /* 0x000fe400048070ff */
[----:B------:R-:W-:-:S03]  /*3a60*/  IADD3.X R25, R27, UR17, R29, P4, !PT ;  /* 0x000000111b197c10 */ /* 0x000fc6000a7fe41d */
[----:B------:R1:W-:Y:S01]  /*3a70*/  @!P3 STG.E.U8 desc[UR14][R20.64+0x1], R31 ;  /* 0x0000011f1400b986 */ /* 0x0003e2000c10110e */
[----:B------:R-:W-:Y:S05]  /*3a80*/  @P5 BRA `(.L_x_47) ;  /* 0x0000000000045947 */ /* 0x000fea0003800000 */
[----:B------:R3:W5:Y:S02]  /*3a90*/  LDG.E.U8 R26, desc[UR14][R24.64] ;  /* 0x0000000e181a7981 */ /* 0x000764000c1e1100 */
.L_x_47:
[----:B------:R-:W-:Y:S05]  /*3aa0*/  BSYNC B1 ;  /* 0x0000000000017941 */ /* 0x000fea0003800000 */
.L_x_46:
[----:B-----5:R-:W-:Y:S01]  /*3ab0*/  LOP3.LUT R26, R26, 0xff, RZ, 0xc0, !PT ;  /* 0x000000ff1a1a7812 */ /* 0x020fe200078ec0ff */
[----:B------:R-:W-:Y:S01]  /*3ac0*/  BSSY B1, `(.L_x_48) ;  /* 0x000000b000017945 */ /* 0x000fe20003800000 */
[----:B------:R-:W-:Y:S02]  /*3ad0*/  ISETP.LT.OR P3, PT, R6, 0x2, !P1 ;  /* 0x000000020600780c */ /* 0x000fe40004f61670 */
[----:B------:R-:W-:-:S05]  /*3ae0*/  F2FP.F16.E4M3.UNPACK_B R26, R26 ;  /* 0x0000001aff1a723e */ /* 0x000fca00020006ff */
[----:B------:R-:W-:-:S05]  /*3af0*/  HADD2.F32 R26, -RZ, R26.H0_H0 ;  /* 0x2000001aff1a7230 */ /* 0x000fca0000004100 */
[----:B------:R-:W-:-:S04]  /*3b00*/  FMUL R26, R26, R15 ;  /* 0x0000000f1a1a7220 */ /* 0x000fc80000400000 */
[----:B------:R-:W-:-:S05]  /*3b10*/  FFMA R26, R149, R14, R26 ;  /* 0x0000000e951a7223 */ /* 0x000fca000000001a */
[----:B------:R-:W-:Y:S02]  /*3b20*/  F2FP.SATFINITE.E4M3.F32.PACK_AB_MERGE_C R27, RZ, R26, RZ ;  /* 0x0000001aff1b723e */ /* 0x000fe400048070ff */
[----:B------:R-:W-:-:S03]  /*3b30*/  PRMT R26, RZ, 0x7610, R26 ;  /* 0x00007610ff1a7816 */ /* 0x000fc6000000001a */
[----:B------:R4:W-:Y:S01]  /*3b40*/  @!P5 STG.E.U8 desc[UR14][R18.64], R27 ;  /* 0x0000001b1200d986 */ /* 0x0009e2000c10110e */
[----:B------:R-:W-:Y:S05]  /*3b50*/  @P3 BRA `(.L_x_49) ;  /* 0x0000000000043947 */ /* 0x000fea0003800000 */
[----:B------:R0:W5:Y:S02]  /*3b60*/  LDG.E.U8 R26, desc[UR14][R24.64+0x1] ;  /* 0x0000010e181a7981 */ /* 0x000164000c1e1100 */
.L_x_49:
[----:B------:R-:W-:Y:S05]  /*3b70*/  BSYNC B1 ;  /* 0x0000000000017941 */ /* 0x000fea0003800000 */
.L_x_48:
[----:B-----5:R-:W-:Y:S01]  /*3b80*/  LOP3.LUT R26, R26, 0xff, RZ, 0xc0, !PT ;  /* 0x000000ff1a1a7812 */ /* 0x020fe200078ec0ff */
[----:B------:R-:W-:Y:S01]  /*3b90*/  BSSY B1, `(.L_x_50) ;  /* 0x000000b000017945 */ /* 0x000fe20003800000 */
[----:B------:R-:W-:Y:S02]  /*3ba0*/  ISETP.LT.OR P4, PT, R6, 0x9, !P0 ;  /* 0x000000090600780c */ /* 0x000fe40004781670 */
[----:B------:R-:W-:-:S05]  /*3bb0*/  F2FP.F16.E4M3.UNPACK_B R26, R26 ;  /* 0x0000001aff1a723e */ /* 0x000fca00020006ff */
[----:B------:R-:W-:-:S05]  /*3bc0*/  HADD2.F32 R26, -RZ, R26.H0_H0 ;  /* 0x2000001aff1a7230 */ /* 0x000fca0000004100 */
[----:B----4-:R-:W-:Y:S01]  /*3bd0*/  FMUL R27, R26, R15 ;  /* 0x0000000f1a1b7220 */ /* 0x010fe20000400000 */
[----:B------:R-:W-:-:S03]  /*3be0*/  PRMT R26, RZ, 0x7610, R26 ;  /* 0x00007610ff1a7816 */ /* 0x000fc6000000001a */
[----:B------:R-:W-:-:S05]  /*3bf0*/  FFMA R27, R144, R14, R27 ;  /* 0x0000000e901b7223 */ /* 0x000fca000000001b */
[----:B------:R-:W-:-:S05]  /*3c00*/  F2FP.SATFINITE.E4M3.F32.PACK_AB_MERGE_C R27, RZ, R27, RZ ;  /* 0x0000001bff1b723e */ /* 0x000fca00048070ff */
[----:B------:R4:W-:Y:S01]  /*3c10*/  @!P3 STG.E.U8 desc[UR14][R18.64+0x1], R27 ;  /* 0x0000011b1200b986 */ /* 0x0009e2000c10110e */
[----:B------:R-:W-:Y:S05]  /*3c20*/  @P4 BRA `(.L_x_51) ;  /* 0x0000000000044947 */ /* 0x000fea0003800000 */
[----:B------:R0:W5:Y:S02]  /*3c30*/  LDG.E.U8 R26, desc[UR14][R4.64+0x8] ;  /* 0x0000080e041a7981 */ /* 0x000164000c1e1100 */
.L_x_51:
[----:B------:R-:W-:Y:S05]  /*3c40*/  BSYNC B1 ;  /* 0x0000000000017941 */ /* 0x000fea0003800000 */
.L_x_50:
[----:B-----5:R-:W-:Y:S01]  /*3c50*/  LOP3.LUT R26, R26, 0xff, RZ, 0xc0, !PT ;  /* 0x000000ff1a1a7812 */ /* 0x020fe200078ec0ff */
[----:B------:R-:W-:Y:S01]  /*3c60*/  BSSY B1, `(.L_x_52) ;  /* 0x000000b000017945 */ /* 0x000fe20003800000 */
[----:B------:R-:W-:Y:S02]  /*3c70*/  ISETP.LT.OR P3, PT, R6, 0xa, !P0 ;  /* 0x0000000a0600780c */ /* 0x000fe40004761670 */
[----:B------:R-:W-:-:S05]  /*3c80*/  F2FP.F16.E4M3.UNPACK_B R26, R26 ;  /* 0x0000001aff1a723e */ /* 0x000fca00020006ff */
[----:B------:R-:W-:-:S05]  /*3c90*/  HADD2.F32 R26, -RZ, R26.H0_H0 ;  /* 0x2000001aff1a7230 */ /* 0x000fca0000004100 */
[----:B------:R-:W-:-:S04]  /*3ca0*/  FMUL R26, R26, R15 ;  /* 0x0000000f1a1a7220 */ /* 0x000fc80000400000 */
[----:B------:R-:W-:-:S05]  /*3cb0*/  FFMA R26, R147, R14, R26 ;  /* 0x0000000e931a7223 */ /* 0x000fca000000001a */
[----:B----4-:R-:W-:Y:S02]  /*3cc0*/  F2FP.SATFINITE.E4M3.F32.PACK_AB_MERGE_C R27, RZ, R26, RZ ;  /* 0x0000001aff1b723e */ /* 0x010fe400048070ff */
[----:B------:R-:W-:-:S03]  /*3cd0*/  PRMT R26, RZ, 0x7610, R26 ;  /* 0x00007610ff1a7816 */ /* 0x000fc6000000001a */
[----:B------:R4:W-:Y:S01]  /*3ce0*/  @!P4 STG.E.U8 desc[UR14][R20.64+0x8], R27 ;  /* 0x0000081b1400c986 */ /* 0x0009e2000c10110e */
[----:B------:R-:W-:Y:S05]  /*3cf0*/  @P3 BRA `(.L_x_53) ;  /* 0x0000000000043947 */ /* 0x000fea0003800000 */
[----:B------:R0:W5:Y:S02]  /*3d00*/  LDG.E.U8 R26, desc[UR14][R4.64+0x9] ;  /* 0x0000090e041a7981 */ /* 0x000164000c1e1100 */
.L_x_53:
[----:B------:R-:W-:Y:S05]  /*3d10*/  BSYNC B1 ;  /* 0x0000000000017941 */ /* 0x000fea0003800000 */
.L_x_52:
        /* <DEDUP_REMOVED lines=12> */
.L_x_55:
[----:B------:R-:W-:Y:S05]  /*3de0*/  BSYNC B1 ;  /* 0x0000000000017941 */ /* 0x000fea0003800000 */
.L_x_54:
        /* <DEDUP_REMOVED lines=12> */
.L_x_57:
[----:B------:R-:W-:Y:S05]  /*3eb0*/  BSYNC B1 ;  /* 0x0000000000017941 */ /* 0x000fea0003800000 */
.L_x_56:
        /* <DEDUP_REMOVED lines=12> */
.L_x_59:
[----:B------:R-:W-:Y:S05]  /*3f80*/  BSYNC B1 ;  /* 0x0000000000017941 */ /* 0x000fea0003800000 */
.L_x_58:
        /* <DEDUP_REMOVED lines=12> */
.L_x_61:
[----:B------:R-:W-:Y:S05]  /*4050*/  BSYNC B1 ;  /* 0x0000000000017941 */ /* 0x000fea0003800000 */
.L_x_60:
        /* <DEDUP_REMOVED lines=12> */
.L_x_63:
[----:B------:R-:W-:Y:S05]  /*4120*/  BSYNC B1 ;  /* 0x0000000000017941 */ /* 0x000fea0003800000 */
.L_x_62:
        /* <DEDUP_REMOVED lines=12> */
.L_x_65:
[----:B------:R-:W-:Y:S05]  /*41f0*/  BSYNC B1 ;  /* 0x0000000000017941 */ /* 0x000fea0003800000 */
.L_x_64:
        /* <DEDUP_REMOVED lines=12> */
.L_x_67:
[----:B------:R-:W-:Y:S05]  /*42c0*/  BSYNC B1 ;  /* 0x0000000000017941 */ /* 0x000fea0003800000 */
.L_x_66:
        /* <DEDUP_REMOVED lines=12> */
.L_x_69:
[----:B------:R-:W-:Y:S05]  /*4390*/  BSYNC B1 ;  /* 0x0000000000017941 */ /* 0x000fea0003800000 */
.L_x_68:
        /* <DEDUP_REMOVED lines=12> */
.L_x_71:
[----:B------:R-:W-:Y:S05]  /*4460*/  BSYNC B1 ;  /* 0x0000000000017941 */ /* 0x000fea0003800000 */
.L_x_70:
        /* <DEDUP_REMOVED lines=12> */
.L_x_73:
[----:B------:R-:W-:Y:S05]  /*4530*/  BSYNC B1 ;  /* 0x0000000000017941 */ /* 0x000fea0003800000 */
.L_x_72:
        /* <DEDUP_REMOVED lines=12> */
.L_x_75:
[----:B------:R-:W-:Y:S05]  /*4600*/  BSYNC B1 ;  /* 0x0000000000017941 */ /* 0x000fea0003800000 */
.L_x_74:
        /* <DEDUP_REMOVED lines=12> */
.L_x_77:
[----:B------:R-:W-:Y:S05]  /*46d0*/  BSYNC B1 ;  /* 0x0000000000017941 */ /* 0x000fea0003800000 */
.L_x_76:
        /* <DEDUP_REMOVED lines=12> */
.L_x_79:
[----:B------:R-:W-:Y:S05]  /*47a0*/  BSYNC B1 ;  /* 0x0000000000017941 */ /* 0x000fea0003800000 */
.L_x_78:
        /* <DEDUP_REMOVED lines=12> */
.L_x_81:
[----:B------:R-:W-:Y:S05]  /*4870*/  BSYNC B1 ;  /* 0x0000000000017941 */ /* 0x000fea0003800000 */
.L_x_80:
        /* <DEDUP_REMOVED lines=12> */
.L_x_83:
[----:B------:R-:W-:Y:S05]  /*4940*/  BSYNC B1 ;  /* 0x0000000000017941 */ /* 0x000fea0003800000 */
.L_x_82:
        /* <DEDUP_REMOVED lines=12> */
.L_x_85:
[----:B------:R-:W-:Y:S05]  /*4a10*/  BSYNC B1 ;  /* 0x0000000000017941 */ /* 0x000fea0003800000 */
.L_x_84:
        /* <DEDUP_REMOVED lines=12> */
.L_x_87:
[----:B------:R-:W-:Y:S05]  /*4ae0*/  BSYNC B1 ;  /* 0x0000000000017941 */ /* 0x000fea0003800000 */
.L_x_86:
        /* <DEDUP_REMOVED lines=12> */
.L_x_89:
[----:B------:R-:W-:Y:S05]  /*4bb0*/  BSYNC B1 ;  /* 0x0000000000017941 */ /* 0x000fea0003800000 */
.L_x_88:
        /* <DEDUP_REMOVED lines=12> */
.L_x_91:
[----:B------:R-:W-:Y:S05]  /*4c80*/  BSYNC B1 ;  /* 0x0000000000017941 */ /* 0x000fea0003800000 */
.L_x_90:
        /* <DEDUP_REMOVED lines=12> */
.L_x_93:
[----:B------:R-:W-:Y:S05]  /*4d50*/  BSYNC B1 ;  /* 0x0000000000017941 */ /* 0x000fea0003800000 */
.L_x_92:
        /* <DEDUP_REMOVED lines=12> */
.L_x_95:
[----:B------:R-:W-:Y:S05]  /*4e20*/  BSYNC B1 ;  /* 0x0000000000017941 */ /* 0x000fea0003800000 */
.L_x_94:
        /* <DEDUP_REMOVED lines=12> */
.L_x_97:
[----:B------:R-:W-:Y:S05]  /*4ef0*/  BSYNC B1 ;  /* 0x0000000000017941 */ /* 0x000fea0003800000 */
.L_x_96:
        /* <DEDUP_REMOVED lines=12> */
.L_x_99:
[----:B------:R-:W-:Y:S05]  /*4fc0*/  BSYNC B1 ;  /* 0x0000000000017941 */ /* 0x000fea0003800000 */
.L_x_98:
        /* <DEDUP_REMOVED lines=12> */
.L_x_101:
[----:B------:R-:W-:Y:S05]  /*5090*/  BSYNC B1 ;  /* 0x0000000000017941 */ /* 0x000fea0003800000 */
.L_x_100:
        /* <DEDUP_REMOVED lines=12> */
.L_x_103:
[----:B------:R-:W-:Y:S05]  /*5160*/  BSYNC B1 ;  /* 0x0000000000017941 */ /* 0x000fea0003800000 */
.L_x_102:
        /* <DEDUP_REMOVED lines=12> */
.L_x_105:
[----:B------:R-:W-:Y:S05]  /*5230*/  BSYNC B1 ;  /* 0x0000000000017941 */ /* 0x000fea0003800000 */
.L_x_104:
        /* <DEDUP_REMOVED lines=12> */
.L_x_107:
[----:B------:R-:W-:Y:S05]  /*5300*/  BSYNC B1 ;  /* 0x0000000000017941 */ /* 0x000fea0003800000 */
.L_x_106:
        /* <DEDUP_REMOVED lines=12> */
.L_x_109:
[----:B------:R-:W-:Y:S05]  /*53d0*/  BSYNC B1 ;  /* 0x0000000000017941 */ /* 0x000fea0003800000 */
.L_x_108:
        /* <DEDUP_REMOVED lines=12> */
.L_x_111:
[----:B------:R-:W-:Y:S05]  /*54a0*/  BSYNC B1 ;  /* 0x0000000000017941 */ /* 0x000fea0003800000 */
.L_x_110:
        /* <DEDUP_REMOVED lines=12> */
.L_x_113:
[----:B------:R-:W-:Y:S05]  /*5570*/  BSYNC B1 ;  /* 0x0000000000017941 */ /* 0x000fea0003800000 */
.L_x_112:
        /* <DEDUP_REMOVED lines=12> */
.L_x_115:
[----:B------:R-:W-:Y:S05]  /*5640*/  BSYNC B1 ;  /* 0x0000000000017941 */ /* 0x000fea0003800000 */
.L_x_114:
        /* <DEDUP_REMOVED lines=12> */
.L_x_117:
[----:B------:R-:W-:Y:S05]  /*5710*/  BSYNC B1 ;  /* 0x0000000000017941 */ /* 0x000fea0003800000 */
.L_x_116:
        /* <DEDUP_REMOVED lines=12> */
.L_x_119:
[----:B------:R-:W-:Y:S05]  /*57e0*/  BSYNC B1 ;  /* 0x0000000000017941 */ /* 0x000fea0003800000 */
.L_x_118:
        /* <DEDUP_REMOVED lines=12> */
.L_x_121:
[----:B------:R-:W-:Y:S05]  /*58b0*/  BSYNC B1 ;  /* 0x0000000000017941 */ /* 0x000fea0003800000 */
.L_x_120:
        /* <DEDUP_REMOVED lines=12> */
.L_x_123:
[----:B------:R-:W-:Y:S05]  /*5980*/  BSYNC B1 ;  /* 0x0000000000017941 */ /* 0x000fea0003800000 */
.L_x_122:
        /* <DEDUP_REMOVED lines=12> */
.L_x_125:
[----:B------:R-:W-:Y:S05]  /*5a50*/  BSYNC B1 ;  /* 0x0000000000017941 */ /* 0x000fea0003800000 */
.L_x_124:
        /* <DEDUP_REMOVED lines=12> */
.L_x_127:
[----:B------:R-:W-:Y:S05]  /*5b20*/  BSYNC B1 ;  /* 0x0000000000017941 */ /* 0x000fea0003800000 */
.L_x_126:
        /* <DEDUP_REMOVED lines=12> */
.L_x_129:
[----:B------:R-:W-:Y:S05]  /*5bf0*/  BSYNC B1 ;  /* 0x0000000000017941 */ /* 0x000fea0003800000 */
.L_x_128:
        /* <DEDUP_REMOVED lines=12> */
.L_x_131:
[----:B------:R-:W-:Y:S05]  /*5cc0*/  BSYNC B1 ;  /* 0x0000000000017941 */ /* 0x000fea0003800000 */
.L_x_130:
        /* <DEDUP_REMOVED lines=12> */
.L_x_133:
[----:B------:R-:W-:Y:S05]  /*5d90*/  BSYNC B1 ;  /* 0x0000000000017941 */ /* 0x000fea0003800000 */
.L_x_132:
        /* <DEDUP_REMOVED lines=12> */
.L_x_135:
[----:B------:R-:W-:Y:S05]  /*5e60*/  BSYNC B1 ;  /* 0x0000000000017941 */ /* 0x000fea0003800000 */
.L_x_134:
        /* <DEDUP_REMOVED lines=12> */
.L_x_137:
[----:B------:R-:W-:Y:S05]  /*5f30*/  BSYNC B1 ;  /* 0x0000000000017941 */ /* 0x000fea0003800000 */
.L_x_136:
        /* <DEDUP_REMOVED lines=12> */
.L_x_139:
[----:B------:R-:W-:Y:S05]  /*6000*/  BSYNC B1 ;  /* 0x0000000000017941 */ /* 0x000fea0003800000 */
.L_x_138:
        /* <DEDUP_REMOVED lines=12> */
.L_x_141:
[----:B------:R-:W-:Y:S05]  /*60d0*/  BSYNC B1 ;  /* 0x0000000000017941 */ /* 0x000fea0003800000 */
.L_x_140:
        /* <DEDUP_REMOVED lines=12> */
.L_x_143:
[----:B------:R-:W-:Y:S05]  /*61a0*/  BSYNC B1 ;  /* 0x0000000000017941 */ /* 0x000fea0003800000 */
.L_x_142:
        /* <DEDUP_REMOVED lines=12> */
.L_x_145:
[----:B------:R-:W-:Y:S05]  /*6270*/  BSYNC B1 ;  /* 0x0000000000017941 */ /* 0x000fea0003800000 */
.L_x_144:
        /* <DEDUP_REMOVED lines=12> */
.L_x_147:
[----:B------:R-:W-:Y:S05]  /*6340*/  BSYNC B1 ;  /* 0x0000000000017941 */ /* 0x000fea0003800000 */
.L_x_146:
        /* <DEDUP_REMOVED lines=12> */
.L_x_149:
[----:B------:R-:W-:Y:S05]  /*6410*/  BSYNC B1 ;  /* 0x0000000000017941 */ /* 0x000fea0003800000 */
.L_x_148:
        /* <DEDUP_REMOVED lines=12> */
.L_x_151:
[----:B------:R-:W-:Y:S05]  /*64e0*/  BSYNC B1 ;  /* 0x0000000000017941 */ /* 0x000fea0003800000 */
.L_x_150:
        /* <DEDUP_REMOVED lines=12> */
.L_x_153:
[----:B------:R-:W-:Y:S05]  /*65b0*/  BSYNC B1 ;  /* 0x0000000000017941 */ /* 0x000fea0003800000 */
.L_x_152:
        /* <DEDUP_REMOVED lines=12> */
.L_x_155:
[----:B------:R-:W-:Y:S05]  /*6680*/  BSYNC B1 ;  /* 0x0000000000017941 */ /* 0x000fea0003800000 */
.L_x_154:
        /* <DEDUP_REMOVED lines=12> */
.L_x_157:
[----:B------:R-:W-:Y:S05]  /*6750*/  BSYNC B1 ;  /* 0x0000000000017941 */ /* 0x000fea0003800000 */
.L_x_156:
        /* <DEDUP_REMOVED lines=12> */
.L_x_159:
[----:B------:R-:W-:Y:S05]  /*6820*/  BSYNC B1 ;  /* 0x0000000000017941 */ /* 0x000fea0003800000 */
.L_x_158:
        /* <DEDUP_REMOVED lines=12> */
.L_x_161:
[----:B------:R-:W-:Y:S05]  /*68f0*/  BSYNC B1 ;  /* 0x0000000000017941 */ /* 0x000fea0003800000 */
.L_x_160:
        /* <DEDUP_REMOVED lines=12> */
.L_x_163:
[----:B------:R-:W-:Y:S05]  /*69c0*/  BSYNC B1 ;  /* 0x0000000000017941 */ /* 0x000fea0003800000 */
.L_x_162:
[----:B-----5:R-:W-:Y:S01]  /*69d0*/  LOP3.LUT R26, R26, 0xff, RZ, 0xc0, !PT ;  /* 0x000000ff1a1a7812 */ /* 0x020fe200078ec0ff */
[----:B------:R-:W-:Y:S01]  /*69e0*/  BSSY B1, `(.L_x_164) ;  /* 0x000000b000017945 */ /* 0x000fe20003800000 */
[----:B------:R-:W-:Y:S02]  /*69f0*/  ISETP.LT.OR P0, PT, R6, 0x7a, !P0 ;  /* 0x0000007a0600780c */ /* 0x000fe40004701670 */
[----:B------:R-:W-:-:S05]  /*6a00*/  F2FP.F16.E4M3.UNPACK_B R26, R26 ;  /* 0x0000001aff1a723e */ /* 0x000fca00020006ff */
[----:B------:R-:W-:-:S05]  /*6a10*/  HADD2.F32 R26, -RZ, R26.H0_H0 ;  /* 0x2000001aff1a7230 */ /* 0x000fca0000004100 */
[----:B------:R-:W-:-:S04]  /*6a20*/  FMUL R26, R26, R15 ;  /* 0x0000000f1a1a7220 */ /* 0x000fc80000400000 */
[----:B------:R-:W-:Y:S01]  /*6a30*/  FFMA R26, R23, R14, R26 ;  /* 0x0000000e171a7223 */ /* 0x000fe2000000001a */
[----:B------:R-:W-:-:S04]  /*6a40*/  PRMT R23, RZ, 0x7610, R23 ;  /* 0x00007610ff177816 */ /* 0x000fc80000000017 */
[----:B----4-:R-:W-:-:S05]  /*6a50*/  F2FP.SATFINITE.E4M3.F32.PACK_AB_MERGE_C R27, RZ, R26, RZ ;  /* 0x0000001aff1b723e */ /* 0x010fca00048070ff */
[----:B------:R4:W-:Y:S01]  /*6a60*/  @!P4 STG.E.U8 desc[UR14][R20.64+0x78], R27 ;  /* 0x0000781b1400c986 */ /* 0x0009e2000c10110e */
[----:B------:R-:W-:Y:S05]  /*6a70*/  @P0 BRA `(.L_x_165) ;  /* 0x0000000000040947 */ /* 0x000fea0003800000 */
[----:B------:R0:W5:Y:S02]  /*6a80*/  LDG.E.U8 R23, desc[UR14][R4.64+0x79] ;  /* 0x0000790e04177981 */ /* 0x000164000c1e1100 */
.L_x_165:
[----:B------:R-:W-:Y:S05]  /*6a90*/  BSYNC B1 ;  /* 0x0000000000017941 */ /* 0x000fea0003800000 */
.L_x_164:
[----:B-----5:R-:W-:Y:S01]  /*6aa0*/  LOP3.LUT R23, R23, 0xff, RZ, 0xc0, !PT ;  /* 0x000000ff17177812 */ /* 0x020fe200078ec0ff */
[----:B------:R-:W-:Y:S01]  /*6ab0*/  BSSY B1, `(.L_x_166) ;  /* 0x000000b000017945 */ /* 0x000fe20003800000 */
[----:B------:R-:W-:Y:S02]  /*6ac0*/  ISETP.LT.OR P3, PT, R6, 0x79, !P1 ;  /* 0x000000790600780c */ /* 0x000fe40004f61670 */
[----:B------:R-:W-:-:S05]  /*6ad0*/  F2FP.F16.E4M3.UNPACK_B R23, R23 ;  /* 0x00000017ff17723e */ /* 0x000fca00020006ff */
[----:B0-2---:R-:W-:-:S05]  /*6ae0*/  HADD2.F32 R4, -RZ, R23.H0_H0 ;  /* 0x20000017ff047230 */ /* 0x005fca0000004100 */
[----:B------:R-:W-:Y:S01]  /*6af0*/  FMUL R5, R4, R15 ;  /* 0x0000000f04057220 */ /* 0x000fe20000400000 */
[----:B------:R-:W-:-:S03]  /*6b00*/  PRMT R4, RZ, 0x7610, R4 ;  /* 0x00007610ff047816 */ /* 0x000fc60000000004 */
[----:B------:R-:W-:-:S05]  /*6b10*/  FFMA R5, R22, R14, R5 ;  /* 0x0000000e16057223 */ /* 0x000fca0000000005 */
[----:B------:R-:W-:-:S05]  /*6b20*/  F2FP.SATFINITE.E4M3.F32.PACK_AB_MERGE_C R5, RZ, R5, RZ ;  /* 0x00000005ff05723e */ /* 0x000fca00048070ff */
[----:B------:R0:W-:Y:S01]  /*6b30*/  @!P0 STG.E.U8 desc[UR14][R20.64+0x79], R5 ;  /* 0x0000790514008986 */ /* 0x0001e2000c10110e */
[----:B------:R-:W-:Y:S05]  /*6b40*/  @P3 BRA `(.L_x_167) ;  /* 0x0000000000043947 */ /* 0x000fea0003800000 */
[----:B------:R2:W5:Y:S02]  /*6b50*/  LDG.E.U8 R4, desc[UR14][R24.64+0x78] ;  /* 0x0000780e18047981 */ /* 0x000564000c1e1100 */
.L_x_167:
[----:B------:R-:W-:Y:S05]  /*6b60*/  BSYNC B1 ;  /* 0x0000000000017941 */ /* 0x000fea0003800000 */
.L_x_166:
[----:B-----5:R-:W-:Y:S01]  /*6b70*/  LOP3.LUT R4, R4, 0xff, RZ, 0xc0, !PT ;  /* 0x000000ff04047812 */ /* 0x020fe200078ec0ff */
[----:B------:R-:W-:Y:S01]  /*6b80*/  BSSY B1, `(.L_x_168) ;  /* 0x000000b000017945 */ /* 0x000fe20003800000 */
[----:B------:R-:W-:Y:S02]  /*6b90*/  ISETP.LT.OR P1, PT, R6, 0x7a, !P1 ;  /* 0x0000007a0600780c */ /* 0x000fe40004f21670 */
[----:B------:R-:W-:-:S05]  /*6ba0*/  F2FP.F16.E4M3.UNPACK_B R4, R4 ;  /* 0x00000004ff04723e */ /* 0x000fca00020006ff */
[----:B------:R-:W-:-:S05]  /*6bb0*/  HADD2.F32 R4, -RZ, R4.H0_H0 ;  /* 0x20000004ff047230 */ /* 0x000fca0000004100 */
[----:B------:R-:W-:-:S04]  /*6bc0*/  FMUL R4, R4, R15 ;  /* 0x0000000f04047220 */ /* 0x000fc80000400000 */
[----:B------:R-:W-:-:S05]  /*6bd0*/  FFMA R4, R89, R14, R4 ;  /* 0x0000000e59047223 */ /* 0x000fca0000000004 */
[----:B0-----:R-:W-:Y:S02]  /*6be0*/  F2FP.SATFINITE.E4M3.F32.PACK_AB_MERGE_C R5, RZ, R4, RZ ;  /* 0x00000004ff05723e */ /* 0x001fe400048070ff */
[----:B------:R-:W-:-:S03]  /*6bf0*/  PRMT R4, RZ, 0x7610, R4 ;  /* 0x00007610ff047816 */ /* 0x000fc60000000004 */
[----:B------:R0:W-:Y:S01]  /*6c00*/  @!P3 STG.E.U8 desc[UR14][R18.64+0x78], R5 ;  /* 0x000078051200b986 */ /* 0x0001e2000c10110e */
[----:B------:R-:W-:Y:S05]  /*6c10*/  @P1 BRA `(.L_x_169) ;  /* 0x0000000000041947 */ /* 0x000fea0003800000 */
[----:B------:R0:W5:Y:S02]  /*6c20*/  LDG.E.U8 R4, desc[UR14][R24.64+0x79] ;  /* 0x0000790e18047981 */ /* 0x000164000c1e1100 */
.L_x_169:
[----:B------:R-:W-:Y:S05]  /*6c30*/  BSYNC B1 ;  /* 0x0000000000017941 */ /* 0x000fea0003800000 */
.L_x_168:
[----:B------:R-:W-:Y:S05]  /*6c40*/  @P1 BRA `(.L_x_170) ;  /* 0x0000001000281947 */ /* 0x000fea0003800000 */
[----:B-----5:R-:W-:-:S04]  /*6c50*/  LOP3.LUT R4, R4, 0xff, RZ, 0xc0, !PT ;  /* 0x000000ff04047812 */ /* 0x020fc800078ec0ff */
[----:B------:R-:W-:-:S05]  /*6c60*/  F2FP.F16.E4M3.UNPACK_B R4, R4 ;  /* 0x00000004ff04723e */ /* 0x000fca00020006ff */
[----:B------:R-:W-:-:S05]  /*6c70*/  HADD2.F32 R4, -RZ, R4.H0_H0 ;  /* 0x20000004ff047230 */ /* 0x000fca0000004100 */
[----:B0-----:R-:W-:-:S04]  /*6c80*/  FMUL R5, R4, R15 ;  /* 0x0000000f04057220 */ /* 0x001fc80000400000 */
[----:B------:R-:W-:-:S05]  /*6c90*/  FFMA R5, R88, R14, R5 ;  /* 0x0000000e58057223 */ /* 0x000fca0000000005 */
[----:B------:R-:W-:-:S05]  /*6ca0*/  F2FP.SATFINITE.E4M3.F32.PACK_AB_MERGE_C R5, RZ, R5, RZ ;  /* 0x00000005ff05723e */ /* 0x000fca00048070ff */
[----:B------:R0:W-:Y:S01]  /*6cb0*/  STG.E.U8 desc[UR14][R18.64+0x79], R5 ;  /* 0x0000790512007986 */ /* 0x0001e2000c10110e */
[----:B------:R-:W-:Y:S05]  /*6cc0*/  BRA `(.L_x_170) ;  /* 0x0000001000087947 */ /* 0x000fea0003800000 */
.L_x_41:
[----:B------:R-:W-:Y:S01]  /*6cd0*/  ISETP.GE.AND P1, PT, R30, 0x1, PT ;  /* 0x000000011e00780c */ /* 0x000fe20003f26270 */
[-C--:B--2---:R-:W-:Y:S01]  /*6ce0*/  FMUL R151, R151, R14.reuse ;  /* 0x0000000e97977220 */ /* 0x084fe20000400000 */
[-C--:B------:R-:W-:Y:S01]  /*6cf0*/  FMUL R146, R146, R14.reuse ;  /* 0x0000000e92927220 */ /* 0x080fe20000400000 */
[----:B------:R-:W-:Y:S01]  /*6d00*/  ISETP.GE.AND P0, PT, R30, 0x9, PT ;  /* 0x000000091e00780c */ /* 0x000fe20003f06270 */
[-C--:B------:R-:W-:Y:S01]  /*6d10*/  FMUL R149, R149, R14.reuse ;  /* 0x0000000e95957220 */ /* 0x080fe20000400000 */
[----:B------:R-:W-:Y:S01]  /*6d20*/  ISETP.LT.OR P4, PT, R6, 0x1, !P1 ;  /* 0x000000010600780c */ /* 0x000fe20004f81670 */
[-C--:B------:R-:W-:Y:S01]  /*6d30*/  FMUL R144, R144, R14.reuse ;  /* 0x0000000e90907220 */ /* 0x080fe20000400000 */
[----:B------:R-:W-:Y:S01]  /*6d40*/  ISETP.LT.OR P5, PT, R6, 0x2, !P1 ;  /* 0x000000020600780c */ /* 0x000fe20004fa1670 */
[-C--:B------:R-:W-:Y:S01]  /*6d50*/  FMUL R147, R147, R14.reuse ;  /* 0x0000000e93937220 */ /* 0x080fe20000400000 */
[----:B------:R-:W-:Y:S01]  /*6d60*/  F2FP.SATFINITE.E4M3.F32.PACK_AB_MERGE_C R151, RZ, R151, RZ ;  /* 0x00000097ff97723e */ /* 0x000fe200048070ff */
[----:B------:R-:W-:Y:S01]  /*6d70*/  FMUL R142, R142, R14 ;  /* 0x0000000e8e8e7220 */ /* 0x000fe20000400000 */
[----:B------:R-:W-:Y:S01]  /*6d80*/  F2FP.SATFINITE.E4M3.F32.PACK_AB_MERGE_C R5, RZ, R146, RZ ;  /* 0x00000092ff05723e */ /* 0x000fe200048070ff */
[-C--:B------:R-:W-:Y:S01]  /*6d90*/  FMUL R145, R145, R14.reuse ;  /* 0x0000000e91917220 */ /* 0x080fe20000400000 */
[----:B------:R-:W-:Y:S01]  /*6da0*/  ISETP.LT.OR P3, PT, R6, 0x1, !P0 ;  /* 0x000000010600780c */ /* 0x000fe20004761670 */
[-C--:B------:R-:W-:Y:S01]  /*6db0*/  FMUL R140, R140, R14.reuse ;  /* 0x0000000e8c8c7220 */ /* 0x080fe20000400000 */
[C---:B------:R-:W-:Y:S01]  /*6dc0*/  ISETP.LT.OR P6, PT, R6.reuse, 0xa, !P1 ;  /* 0x0000000a0600780c */ /* 0x040fe20004fc1670 */
[-C--:B------:R-:W-:Y:S01]  /*6dd0*/  FMUL R143, R143, R14.reuse ;  /* 0x0000000e8f8f7220 */ /* 0x080fe20000400000 */
[----:B------:R-:W-:Y:S01]  /*6de0*/  F2FP.SATFINITE.E4M3.F32.PACK_AB_MERGE_C R149, RZ, R149, RZ ;  /* 0x00000095ff95723e */ /* 0x000fe200048070ff */
[----:B------:R-:W-:Y:S01]  /*6df0*/  @!P4 STG.E.U8 desc[UR14][R20.64], R151 ;  /* 0x000000971400c986 */ /* 0x000fe2000c10110e */
[----:B------:R-:W-:Y:S01]  /*6e00*/  ISETP.LT.OR P4, PT, R6, 0x2, !P0 ;  /* 0x000000020600780c */ /* 0x000fe20004781670 */
[----:B------:R-:W-:Y:S01]  /*6e10*/  FMUL R138, R138, R14 ;  /* 0x0000000e8a8a7220 */ /* 0x000fe20000400000 */
[----:B------:R-:W-:Y:S01]  /*6e20*/  F2FP.SATFINITE.E4M3.F32.PACK_AB_MERGE_C R25, RZ, R144, RZ ;  /* 0x00000090ff19723e */ /* 0x000fe200048070ff */
[----:B------:R0:W-:Y:S01]  /*6e30*/  @!P5 STG.E.U8 desc[UR14][R20.64+0x1], R5 ;  /* 0x000001051400d986 */ /* 0x0001e2000c10110e */
[C---:B------:R-:W-:Y:S01]  /*6e40*/  ISETP.LT.OR P5, PT, R6.reuse, 0x9, !P1 ;  /* 0x000000090600780c */ /* 0x040fe20004fa1670 */
[-C--:B------:R-:W-:Y:S01]  /*6e50*/  FMUL R141, R141, R14.reuse ;  /* 0x0000000e8d8d7220 */ /* 0x080fe20000400000 */
[----:B------:R-:W-:Y:S01]  /*6e60*/  F2FP.SATFINITE.E4M3.F32.PACK_AB_MERGE_C R147, RZ, R147, RZ ;  /* 0x00000093ff93723e */ /* 0x000fe200048070ff */
[----:B------:R-:W-:Y:S01]  /*6e70*/  @!P3 STG.E.U8 desc[UR14][R18.64], R149 ;  /* 0x000000951200b986 */ /* 0x000fe2000c10110e */
[----:B------:R-:W-:Y:S01]  /*6e80*/  ISETP.LT.OR P3, PT, R6, 0x9, !P0 ;  /* 0x000000090600780c */ /* 0x000fe20004761670 */
[-C--:B------:R-:W-:Y:S01]  /*6e90*/  FMUL R136, R136, R14.reuse ;  /* 0x0000000e88887220 */ /* 0x080fe20000400000 */
[----:B------:R-:W-:Y:S01]  /*6ea0*/  F2FP.SATFINITE.E4M3.F32.PACK_AB_MERGE_C R145, RZ, R145, RZ ;  /* 0x00000091ff91723e */ /* 0x000fe200048070ff */
[-C--:B------:R-:W-:Y:S01]  /*6eb0*/  FMUL R139, R139, R14.reuse ;  /* 0x0000000e8b8b7220 */ /* 0x080fe20000400000 */
[----:B------:R-:W-:Y:S01]  /*6ec0*/  F2FP.SATFINITE.E4M3.F32.PACK_AB_MERGE_C R143, RZ, R143, RZ ;  /* 0x0000008fff8f723e */ /* 0x000fe200048070ff */
[----:B------:R1:W-:Y:S01]  /*6ed0*/  @!P4 STG.E.U8 desc[UR14][R18.64+0x1], R25 ;  /* 0x000001191200c986 */ /* 0x0003e2000c10110e */
[----:B------:R-:W-:Y:S01]  /*6ee0*/  ISETP.LT.OR P4, PT, R6, 0xa, !P0 ;  /* 0x0000000a0600780c */ /* 0x000fe20004781670 */
[----:B------:R-:W-:Y:S01]  /*6ef0*/  FMUL R134, R134, R14 ;  /* 0x0000000e86867220 */ /* 0x000fe20000400000 */
[----:B0-----:R-:W-:Y:S01]  /*6f00*/  F2FP.SATFINITE.E4M3.F32.PACK_AB_MERGE_C R5, RZ, R142, RZ ;  /* 0x0000008eff05723e */ /* 0x001fe200048070ff */
[----:B------:R-:W-:Y:S01]  /*6f10*/  @!P5 STG.E.U8 desc[UR14][R20.64+0x8], R147 ;  /* 0x000008931400d986 */ /* 0x000fe2000c10110e */
[C---:B------:R-:W-:Y:S01]  /*6f20*/  ISETP.LT.OR P5, PT, R6.reuse, 0x11, !P1 ;  /* 0x000000110600780c */ /* 0x040fe20004fa1670 */
[-C--:B------:R-:W-:Y:S01]  /*6f30*/  FMUL R137, R137, R14.reuse ;  /* 0x0000000e89897220 */ /* 0x080fe20000400000 */
[----:B------:R-:W-:Y:S01]  /*6f40*/  F2FP.SATFINITE.E4M3.F32.PACK_AB_MERGE_C R141, RZ, R141, RZ ;  /* 0x0000008dff8d723e */ /* 0x000fe200048070ff */
[----:B------:R0:W-:Y:S01]  /*6f50*/  @!P6 STG.E.U8 desc[UR14][R20.64+0x9], R5 ;  /* 0x000009051400e986 */ /* 0x0001e2000c10110e */
[----:B------:R-:W-:Y:S01]  /*6f60*/  ISETP.LT.OR P6, PT, R6, 0x12, !P1 ;  /* 0x000000120600780c */ /* 0x000fe20004fc1670 */
[----:B------:R-:W-:Y:S01]  /*6f70*/  FMUL R132, R132, R14 ;  /* 0x0000000e84847220 */ /* 0x000fe20000400000 */
[----:B------:R-:W-:Y:S01]  /*6f80*/  F2FP.SATFINITE.E4M3.F32.PACK_AB_MERGE_C R139, RZ, R139, RZ ;  /* 0x0000008bff8b723e */ /* 0x000fe200048070ff */
[----:B------:R-:W-:Y:S01]  /*6f90*/  @!P3 STG.E.U8 desc[UR14][R18.64+0x8], R145 ;  /* 0x000008911200b986 */ /* 0x000fe2000c10110e */
[----:B-1----:R-:W-:Y:S01]  /*6fa0*/  F2FP.SATFINITE.E4M3.F32.PACK_AB_MERGE_C R25, RZ, R140, RZ ;  /* 0x0000008cff19723e */ /* 0x002fe200048070ff */
[-C--:B------:R-:W-:Y:S01]  /*6fb0*/  FMUL R135, R135, R14.reuse ;  /* 0x0000000e87877220 */ /* 0x080fe20000400000 */
[----:B------:R-:W-:Y:S01]  /*6fc0*/  ISETP.LT.OR P3, PT, R6, 0x11, !P0 ;  /* 0x000000110600780c */ /* 0x000fe20004761670 */
[-C--:B------:R-:W-:Y:S01]  /*6fd0*/  FMUL R130, R130, R14.reuse ;  /* 0x0000000e82827220 */ /* 0x080fe20000400000 */
[----:B------:R-:W-:Y:S01]  /*6fe0*/  F2FP.SATFINITE.E4M3.F32.PACK_AB_MERGE_C R137, RZ, R137, RZ ;  /* 0x00000089ff89723e */ /* 0x000fe200048070ff */
[----:B------:R1:W-:Y:S01]  /*6ff0*/  @!P4 STG.E.U8 desc[UR14][R18.64+0x9], R25 ;  /* 0x000009191200c986 */ /* 0x0003e2000c10110e */
[C---:B------:R-:W-:Y:S01]  /*7000*/  ISETP.LT.OR P4, PT, R6.reuse, 0x12, !P0 ;  /* 0x000000120600780c */ /* 0x040fe20004781670 */
[----:B------:R-:W-:Y:S01]  /*7010*/  FMUL R133, R133, R14 ;  /* 0x0000000e85857220 */ /* 0x000fe20000400000 */
[----:B0-----:R-:W-:Y:S01]  /*7020*/  F2FP.SATFINITE.E4M3.F32.PACK_AB_MERGE_C R5, RZ, R138, RZ ;  /* 0x0000008aff05723e */ /* 0x001fe200048070ff */
[----:B------:R-:W-:Y:S01]  /*7030*/  @!P5 STG.E.U8 desc[UR14][R20.64+0x10], R143 ;  /* 0x0000108f1400d986 */ /* 0x000fe2000c10110e */
[----:B------:R-:W-:Y:S01]  /*7040*/  ISETP.LT.OR P5, PT, R6, 0x19, !P1 ;  /* 0x000000190600780c */ /* 0x000fe20004fa1670 */
[-C--:B------:R-:W-:Y:S01]  /*7050*/  FMUL R128, R128, R14.reuse ;  /* 0x0000000e80807220 */ /* 0x080fe20000400000 */
[----:B------:R-:W-:Y:S01]  /*7060*/  F2FP.SATFINITE.E4M3.F32.PACK_AB_MERGE_C R135, RZ, R135, RZ ;  /* 0x00000087ff87723e */ /* 0x000fe200048070ff */
[----:B------:R0:W-:Y:S01]  /*7070*/  @!P6 STG.E.U8 desc[UR14][R20.64+0x11], R5 ;  /* 0x000011051400e986 */ /* 0x0001e2000c10110e */
[----:B------:R-:W-:Y:S01]  /*7080*/  ISETP.LT.OR P6, PT, R6, 0x1a, !P1 ;  /* 0x0000001a0600780c */ /* 0x000fe20004fc1670 */
[-C--:B------:R-:W-:Y:S01]  /*7090*/  FMUL R131, R131, R14.reuse ;  /* 0x0000000e83837220 */ /* 0x080fe20000400000 */
[----:B------:R-:W-:Y:S01]  /*70a0*/  FMUL R126, R126, R14 ;  /* 0x0000000e7e7e7220 */ /* 0x000fe20000400000 */
[----:B-1----:R-:W-:Y:S01]  /*70b0*/  F2FP.SATFINITE.E4M3.F32.PACK_AB_MERGE_C R25, RZ, R136, RZ ;  /* 0x00000088ff19723e */ /* 0x002fe200048070ff */
[----:B------:R-:W-:Y:S01]  /*70c0*/  @!P3 STG.E.U8 desc[UR14][R18.64+0x10], R141 ;  /* 0x0000108d1200b986 */ /* 0x000fe2000c10110e */
[C---:B------:R-:W-:Y:S01]  /*70d0*/  ISETP.LT.OR P3, PT, R6.reuse, 0x19, !P0 ;  /* 0x000000190600780c */ /* 0x040fe20004761670 */
        /* <DEDUP_REMOVED lines=37> */
[-C--:B------:R-:W-:Y:S01]  /*7330*/  FMUL R114, R114, R14.reuse ;  /* 0x0000000e72727220 */ /* 0x080fe20000400000 */
        /* <DEDUP_REMOVED lines=81> */
[C---:B------:R-:W-:Y:S01]  /*7850*/  ISETP.LT.OR P6, PT, R6.reuse, 0x52, !P1 ;  /* 0x000000520600780c */ /* 0x040fe20004fc1670 */
        /* <DEDUP_REMOVED lines=22> */
[----:B------:R-:W-:-:S02]  /*79c0*/  ISETP.LT.OR P3, PT, R6, 0x59, !P0 ;  /* 0x000000590600780c */ /* 0x000fc40004761670 */
[----:B------:R-:W-:Y:S01]  /*79d0*/  F2FP.SATFINITE.E4M3.F32.PACK_AB_MERGE_C R93, RZ, R93, RZ ;  /* 0x0000005dff5d723e */ /* 0x000fe200048070ff */
[----:B------:R1:W-:Y:S01]  /*79e0*/  @!P4 STG.E.U8 desc[UR14][R18.64+0x51], R25 ;  /* 0x000051191200c986 */ /* 0x0003e2000c10110e */
[C---:B------:R-:W-:Y:S02]  /*79f0*/  ISETP.LT.OR P4, PT, R6.reuse, 0x5a, !P0 ;  /* 0x0000005a0600780c */ /* 0x040fe40004781670 */
[----:B0-----:R-:W-:Y:S01]  /*7a00*/  F2FP.SATFINITE.E4M3.F32.PACK_AB_MERGE_C R5, RZ, R102, RZ ;  /* 0x00000066ff05723e */ /* 0x001fe200048070ff */
[----:B------:R-:W-:Y:S01]  /*7a10*/  @!P5 STG.E.U8 desc[UR14][R20.64+0x58], R107 ;  /* 0x0000586b1400d986 */ /* 0x000fe2000c10110e */
[C---:B------:R-:W-:Y:S02]  /*7a20*/  ISETP.LT.OR P5, PT, R6.reuse, 0x61, !P1 ;  /* 0x000000610600780c */ /* 0x040fe40004fa1670 */
[----:B------:R-:W-:Y:S01]  /*7a30*/  F2FP.SATFINITE.E4M3.F32.PACK_AB_MERGE_C R23, RZ, R23, RZ ;  /* 0x00000017ff17723e */ /* 0x000fe200048070ff */
[----:B------:R0:W-:Y:S01]  /*7a40*/  @!P6 STG.E.U8 desc[UR14][R20.64+0x59], R5 ;  /* 0x000059051400e986 */ /* 0x0001e2000c10110e */
[----:B------:R-:W-:-:S02]  /*7a50*/  ISETP.LT.OR P6, PT, R6, 0x62, !P1 ;  /* 0x000000620600780c */ /* 0x000fc40004fc1670 */
[----:B------:R-:W-:Y:S01]  /*7a60*/  F2FP.SATFINITE.E4M3.F32.PACK_AB_MERGE_C R89, RZ, R89, RZ ;  /* 0x00000059ff59723e */ /* 0x000fe200048070ff */
[----:B------:R-:W-:Y:S01]  /*7a70*/  @!P3 STG.E.U8 desc[UR14][R18.64+0x58], R105 ;  /* 0x000058691200b986 */ /* 0x000fe2000c10110e */
[----:B-1----:R-:W-:Y:S02]  /*7a80*/  F2FP.SATFINITE.E4M3.F32.PACK_AB_MERGE_C R25, RZ, R100, RZ ;  /* 0x00000064ff19723e */ /* 0x002fe400048070ff */
[C---:B------:R-:W-:Y:S02]  /*7a90*/  ISETP.LT.OR P3, PT, R6.reuse, 0x61, !P0 ;  /* 0x000000610600780c */ /* 0x040fe40004761670 */
[----:B------:R-:W-:Y:S01]  /*7aa0*/  F2FP.SATFINITE.E4M3.F32.PACK_AB_MERGE_C R27, RZ, R88, RZ ;  /* 0x00000058ff1b723e */ /* 0x000fe200048070ff */
[----:B------:R1:W-:Y:S01]  /*7ab0*/  @!P4 STG.E.U8 desc[UR14][R18.64+0x59], R25 ;  /* 0x000059191200c986 */ /* 0x0003e2000c10110e */
[C---:B------:R-:W-:Y:S02]  /*7ac0*/  ISETP.LT.OR P4, PT, R6.reuse, 0x62, !P0 ;  /* 0x000000620600780c */ /* 0x040fe40004781670 */
[----:B0-----:R-:W-:Y:S01]  /*7ad0*/  F2FP.SATFINITE.E4M3.F32.PACK_AB_MERGE_C R5, RZ, R98, RZ ;  /* 0x00000062ff05723e */ /* 0x001fe200048070ff */
[----:B------:R-:W-:Y:S01]  /*7ae0*/  @!P5 STG.E.U8 desc[UR14][R20.64+0x60], R101 ;  /* 0x000060651400d986 */ /* 0x000fe2000c10110e */
[----:B------:R-:W-:-:S03]  /*7af0*/  ISETP.LT.OR P5, PT, R6, 0x69, !P1 ;  /* 0x000000690600780c */ /* 0x000fc60004fa1670 */
[----:B------:R0:W-:Y:S01]  /*7b00*/  @!P6 STG.E.U8 desc[UR14][R20.64+0x61], R5 ;  /* 0x000061051400e986 */ /* 0x0001e2000c10110e */
[C---:B------:R-:W-:Y:S02]  /*7b10*/  ISETP.LT.OR P6, PT, R6.reuse, 0x6a, !P1 ;  /* 0x0000006a0600780c */ /* 0x040fe40004fc1670 */
[----:B-1----:R-:W-:Y:S01]  /*7b20*/  F2FP.SATFINITE.E4M3.F32.PACK_AB_MERGE_C R25, RZ, R96, RZ ;  /* 0x00000060ff19723e */ /* 0x002fe200048070ff */
[----:B------:R-:W-:Y:S01]  /*7b30*/  @!P3 STG.E.U8 desc[UR14][R18.64+0x60], R103 ;  /* 0x000060671200b986 */ /* 0x000fe2000c10110e */
[----:B------:R-:W-:-:S03]  /*7b40*/  ISETP.LT.OR P3, PT, R6, 0x69, !P0 ;  /* 0x000000690600780c */ /* 0x000fc60004761670 */
        /* <DEDUP_REMOVED lines=12> */
[C---:B------:R-:W-:Y:S01]  /*7c10*/  ISETP.LT.OR P1, PT, R6.reuse, 0x7a, !P1 ;  /* 0x0000007a0600780c */ /* 0x040fe20004f21670 */
[----:B------:R2:W-:Y:S01]  /*7c20*/  @!P5 STG.E.U8 desc[UR14][R20.64+0x70], R95 ;  /* 0x0000705f1400d986 */ /* 0x0005e2000c10110e */
[C---:B------:R-:W-:Y:S02]  /*7c30*/  ISETP.LT.OR P5, PT, R6.reuse, 0x72, !P0 ;  /* 0x000000720600780c */ /* 0x040fe400047a1670 */
[----:B0-----:R-:W-:Y:S01]  /*7c40*/  F2FP.SATFINITE.E4M3.F32.PACK_AB_MERGE_C R5, RZ, R90, RZ ;  /* 0x0000005aff05723e */ /* 0x001fe200048070ff */
[----:B------:R2:W-:Y:S01]  /*7c50*/  @!P6 STG.E.U8 desc[UR14][R20.64+0x71], R91 ;  /* 0x0000715b1400e986 */ /* 0x0005e2000c10110e */
[C---:B------:R-:W-:Y:S02]  /*7c60*/  ISETP.LT.OR P6, PT, R6.reuse, 0x79, !P0 ;  /* 0x000000790600780c */ /* 0x040fe400047c1670 */
[----:B------:R-:W-:Y:S01]  /*7c70*/  ISETP.LT.OR P0, PT, R6, 0x7a, !P0 ;  /* 0x0000007a0600780c */ /* 0x000fe20004701670 */
[----:B------:R2:W-:Y:S01]  /*7c80*/  @!P3 STG.E.U8 desc[UR14][R18.64+0x70], R93 ;  /* 0x0000705d1200b986 */ /* 0x0005e2000c10110e */
[----:B-1----:R-:W-:-:S05]  /*7c90*/  F2FP.SATFINITE.E4M3.F32.PACK_AB_MERGE_C R25, RZ, R22, RZ ;  /* 0x00000016ff19723e */ /* 0x002fca00048070ff */
[----:B------:R2:W-:Y:S04]  /*7ca0*/  @!P5 STG.E.U8 desc[UR14][R18.64+0x71], R5 ;  /* 0x000071051200d986 */ /* 0x0005e8000c10110e */
[----:B------:R2:W-:Y:S04]  /*7cb0*/  @!P4 STG.E.U8 desc[UR14][R20.64+0x78], R23 ;  /* 0x000078171400c986 */ /* 0x0005e8000c10110e */
[----:B------:R2:W-:Y:S04]  /*7cc0*/  @!P1 STG.E.U8 desc[UR14][R20.64+0x79], R25 ;  /* 0x0000791914009986 */ /* 0x0005e8000c10110e */
[----:B------:R2:W-:Y:S04]  /*7cd0*/  @!P6 STG.E.U8 desc[UR14][R18.64+0x78], R89 ;  /* 0x000078591200e986 */ /* 0x0005e8000c10110e */
[----:B------:R2:W-:Y:S02]  /*7ce0*/  @!P0 STG.E.U8 desc[UR14][R18.64+0x79], R27 ;  /* 0x0000791b12008986 */ /* 0x0005e4000c10110e */
.L_x_170:
[----:B------:R-:W-:Y:S05]  /*7cf0*/  BSYNC B0 ;  /* 0x0000000000007941 */ /* 0x000fea0003800000 */
.L_x_40:
[C---:B------:R-:W-:Y:S01]  /*7d00*/  LEA R2, P0, R8.reuse, R2, 0x1 ;  /* 0x0000000208027211 */ /* 0x040fe200078008ff */
[----:B------:R-:W-:Y:S01]  /*7d10*/  ULDC.64 UR6, c[0x0][0x650] ;  /* 0x0001940000067ab9 */ /* 0x000fe20000000a00 */
[----:B-----5:R-:W-:Y:S01]  /*7d20*/  IMAD.U32 R4, RZ, RZ, UR12 ;  /* 0x0000000cff047e24 */ /* 0x020fe2000f8e00ff */
[----:B0-2---:R-:W-:Y:S01]  /*7d30*/  PRMT R18, RZ, 0x7610, R18 ;  /* 0x00007610ff127816 */ /* 0x005fe20000000012 */
[----:B------:R-:W-:Y:S01]  /*7d40*/  IMAD.MOV.U32 R6, RZ, RZ, -0x1 ;  /* 0xffffffffff067424 */ /* 0x000fe200078e00ff */
[----:B------:R-:W-:Y:S01]  /*7d50*/  LEA.HI.X R3, R8, R3, R0, 0x1, P0 ;  /* 0x0000000308037211 */ /* 0x000fe200000f0c00 */
[----:B------:R0:W-:Y:S01]  /*7d60*/  SYNCS.ARRIVE.TRANS64.A1T0 RZ, [R4+UR22], RZ ;  /* 0x000000ff04ff79a7 */ /* 0x0001e20008100016 */
[----:B------:R-:W-:Y:S01]  /*7d70*/  ISETP.GE.U32.AND P0, PT, R2, UR6, PT ;  /* 0x0000000602007c0c */ /* 0x000fe2000bf06070 */
[----:B------:R-:W-:-:S03]  /*7d80*/  IMAD.MOV.U32 R5, RZ, RZ, -0x1 ;  /* 0xffffffffff057424 */ /* 0x000fc600078e00ff */
[----:B------:R-:W-:Y:S01]  /*7d90*/  ISETP.GE.U32.AND.EX P0, PT, R3, UR7, PT, P0 ;  /* 0x0000000703007c0c */ /* 0x000fe2000bf06100 */
[----:B0-----:R-:W-:-:S12]  /*7da0*/  IMAD.MOV.U32 R4, RZ, RZ, -0x1 ;  /* 0xffffffffff047424 */ /* 0x001fd800078e00ff */
[----:B------:R-:W-:Y:S05]  /*7db0*/  @P0 BRA `(.L_x_171) ;  /* 0x0000000400600947 */ /* 0x000fea0003800000 */
[----:B------:R-:W0:Y:S01]  /*7dc0*/  S2R R28, SR_CTAID.X ;  /* 0x00000000001c7919 */ /* 0x000e220000002500 */
[----:B------:R-:W2:Y:S01]  /*7dd0*/  LDC.64 R22, c[0x0][0x628] ;  /* 0x00018a00ff167b82 */ /* 0x000ea20000000a00 */
[----:B------:R-:W-:Y:S01]  /*7de0*/  ULDC UR6, c[0x0][0x150] ;  /* 0x0000540000067ab9 */ /* 0x000fe20000000800 */
[----:B-1--4-:R-:W-:Y:S01]  /*7df0*/  IMAD.MOV.U32 R20, RZ, RZ, R2 ;  /* 0x000000ffff147224 */ /* 0x012fe200078e0002 */
[----:B------:R-:W1:Y:S01]  /*7e00*/  S2R R30, SR_CTAID.Y ;  /* 0x00000000001e7919 */ /* 0x000e620000002600 */
[----:B------:R-:W-:-:S04]  /*7e10*/  IMAD.MOV.U32 R21, RZ, RZ, R3 ;  /* 0x000000ffff157224 */ /* 0x000fc800078e0003 */
[----:B------:R-:W4:Y:S08]  /*7e20*/  LDC R31, c[0x0][0x144] ;  /* 0x00005100ff1f7b82 */ /* 0x000f300000000800 */
[----:B------:R-:W1:Y:S08]  /*7e30*/  LDC R6, c[0x0][0x630] ;  /* 0x00018c00ff067b82 */ /* 0x000e700000000800 */
[----:B------:R-:W1:Y:S01]  /*7e40*/  LDC.64 R26, c[0x0][0x620] ;  /* 0x00018800ff1a7b82 */ /* 0x000e620000000a00 */
[----:B--2---:R-:W-:-:S04]  /*7e50*/  ISETP.NE.U32.AND P0, PT, R22, RZ, PT ;  /* 0x000000ff1600720c */ /* 0x004fc80003f05070 */
[----:B------:R-:W-:Y:S02]  /*7e60*/  ISETP.NE.AND.EX P0, PT, R23, RZ, PT, P0 ;  /* 0x000000ff1700720c */ /* 0x000fe40003f05300 */
[----:B0-----:R-:W-:-:S05]  /*7e70*/  I2FP.F32.U32 R4, R28 ;  /* 0x0000001c00047245 */ /* 0x001fca0000201000 */
[----:B------:R-:W-:-:S04]  /*7e80*/  FMUL R4, R4, UR6 ;  /* 0x0000000604047c20 */ /* 0x000fc80008400000 */
[----:B------:R0:W2:Y:S02]  /*7e90*/  F2I.U32.TRUNC.NTZ R29, R4 ;  /* 0x00000004001d7305 */ /* 0x0000a4000020f000 */
[----:B----4-:R-:W-:Y:S05]  /*7ea0*/  @!P0 BRA `(.L_x_172) ;  /* 0x0000000000288947 */ /* 0x010fea0003800000 */
[----:B------:R-:W4:Y:S02]  /*7eb0*/  LDC R5, c[0x0][0x634] ;  /* 0x00018d00ff057b82 */ /* 0x000f240000000800 */
[----:B----4-:R-:W-:-:S05]  /*7ec0*/  IADD3 R21, P0, R2, R5, RZ ;  /* 0x0000000502157210 */ /* 0x010fca0007f1e0ff */
[----:B---3--:R-:W-:-:S04]  /*7ed0*/  IMAD.X R25, RZ, RZ, R3, P0 ;  /* 0x000000ffff197224 */ /* 0x008fc800000e0603 */
[----:B0-----:R-:W-:-:S04]  /*7ee0*/  IMAD.WIDE.U32 R4, R25, R22, RZ ;  /* 0x0000001619047225 */ /* 0x001fc800078e00ff */
[----:B------:R-:W-:-:S04]  /*7ef0*/  IMAD.WIDE.U32 R18, P0, R21, R23, R4 ;  /* 0x0000001715127225 */ /* 0x000fc80007800004 */
[----:B------:R-:W-:-:S04]  /*7f00*/  IMAD.WIDE.U32 R4, R21, R22, RZ ;  /* 0x0000001615047225 */ /* 0x000fc800078e00ff */
[----:B------:R-:W-:Y:S01]  /*7f10*/  IMAD.X R21, RZ, RZ, RZ, P0 ;  /* 0x000000ffff157224 */ /* 0x000fe200000e06ff */
[----:B------:R-:W-:Y:S01]  /*7f20*/  IADD3 RZ, P0, R5, R18, RZ ;  /* 0x0000001205ff7210 */ /* 0x000fe20007f1e0ff */
[----:B------:R-:W-:-:S04]  /*7f30*/  IMAD.MOV.U32 R20, RZ, RZ, R19 ;  /* 0x000000ffff147224 */ /* 0x000fc800078e0013 */
[----:B------:R-:W-:-:S08]  /*7f40*/  IMAD.WIDE.U32.X R20, R25, R23, R20, P0 ;  /* 0x0000001719147225 */ /* 0x000fd000000e0414 */
.L_x_172:
[-CC-:B-1-3--:R-:W-:Y:S01]  /*7f50*/  SHF.R.U64 R24, R20, R6.reuse, R21.reuse ;  /* 0x0000000614187219 */ /* 0x18afe20000001215 */
[----:B------:R-:W1:Y:S01]  /*7f60*/  LDC.64 R34, c[0x0][0x640] ;  /* 0x00019000ff227b82 */ /* 0x000e620000000a00 */
[----:B0-----:R-:W-:Y:S01]  /*7f70*/  SHF.R.U32.HI R4, RZ, R6, R21 ;  /* 0x00000006ff047219 */ /* 0x001fe20000011615 */
[----:B--2---:R-:W-:Y:S01]  /*7f80*/  IMAD.MOV R29, RZ, RZ, -R29 ;  /* 0x000000ffff1d7224 */ /* 0x004fe200078e0a1d */
[----:B------:R-:W-:Y:S01]  /*7f90*/  IADD3 R19, P0, RZ, -R24, RZ ;  /* 0x80000018ff137210 */ /* 0x000fe20007f1e0ff */
[----:B------:R-:W-:Y:S01]  /*7fa0*/  ULDC UR6, c[0x0][0x154] ;  /* 0x0000550000067ab9 */ /* 0x000fe20000000800 */
[----:B------:R-:W-:Y:S02]  /*7fb0*/  IMAD.MOV.U32 R21, RZ, RZ, 0x1 ;  /* 0x00000001ff157424 */ /* 0x000fe400078e00ff */
[----:B------:R-:W-:Y:S01]  /*7fc0*/  IMAD R29, R31, R29, R28 ;  /* 0x0000001d1f1d7224 */ /* 0x000fe200078e021c */
[----:B------:R-:W0:Y:S01]  /*7fd0*/  LDC R18, c[0x0][0x618] ;  /* 0x00018600ff127b82 */ /* 0x000e220000000800 */
[----:B------:R-:W-:-:S04]  /*7fe0*/  IMAD.X R5, RZ, RZ, ~R4, P0 ;  /* 0x000000ffff057224 */ /* 0x000fc800000e0e04 */
[-C--:B------:R-:W-:Y:S02]  /*7ff0*/  IMAD R6, R5, R26.reuse, RZ ;  /* 0x0000001a05067224 */ /* 0x080fe400078e02ff */
[C---:B------:R-:W-:Y:S01]  /*8000*/  IMAD.WIDE.U32 R4, R19.reuse, R26, R2 ;  /* 0x0000001a13047225 */ /* 0x040fe200078e0002 */
[----:B------:R-:W2:Y:S03]  /*8010*/  LDC R20, c[0x0][0x608] ;  /* 0x00018200ff147b82 */ /* 0x000ea60000000800 */
[----:B------:R-:W-:Y:S01]  /*8020*/  IMAD R19, R19, R27, R6 ;  /* 0x0000001b13137224 */ /* 0x000fe200078e0206 */
[----:B------:R-:W-:-:S03]  /*8030*/  I2FP.F32.U32 R6, R30 ;  /* 0x0000001e00067245 */ /* 0x000fc60000201000 */
[----:B------:R-:W-:Y:S01]  /*8040*/  IMAD.IADD R5, R5, 0x1, R19 ;  /* 0x0000000105057824 */ /* 0x000fe200078e0213 */
[----:B------:R-:W3:Y:S01]  /*8050*/  LDC R32, c[0x0][0x658] ;  /* 0x00019600ff207b82 */ /* 0x000ee20000000800 */
[----:B-1----:R-:W-:Y:S01]  /*8060*/  ISETP.NE.U32.AND P0, PT, R34, RZ, PT ;  /* 0x000000ff2200720c */ /* 0x002fe20003f05070 */
[----:B------:R-:W-:-:S03]  /*8070*/  IMAD.MOV.U32 R19, RZ, RZ, -0x1 ;  /* 0xffffffffff137424 */ /* 0x000fc600078e00ff */
[----:B------:R-:W-:-:S03]  /*8080*/  ISETP.NE.AND.EX P0, PT, R35, RZ, PT, P0 ;  /* 0x000000ff2300720c */ /* 0x000fc60003f05300 */
[----:B------:R-:W1:Y:S01]  /*8090*/  LDC R27, c[0x0][0x148] ;  /* 0x00005200ff1b7b82 */ /* 0x000e620000000800 */
[-CC-:B0-----:R-:W-:Y:S02]  /*80a0*/  SHF.R.U64 R22, R4, R18.reuse, R5.reuse ;  /* 0x0000001204167219 */ /* 0x181fe40000001205 */
[----:B------:R-:W-:Y:S01]  /*80b0*/  SHF.R.U32.HI R5, RZ, R18, R5 ;  /* 0x00000012ff057219 */ /* 0x000fe20000011605 */
[----:B------:R-:W-:-:S04]  /*80c0*/  FMUL R18, R6, UR6 ;  /* 0x0000000606127c20 */ /* 0x000fc80008400000 */
[----:B------:R-:W0:Y:S01]  /*80d0*/  LDC R28, c[0x0][0x600] ;  /* 0x00018000ff1c7b82 */ /* 0x000e220000000800 */
[----:B------:R4:W0:Y:S01]  /*80e0*/  F2I.U32.TRUNC.NTZ R25, R18 ;  /* 0x0000001200197305 */ /* 0x000822000020f000 */
[-CC-:B--2---:R-:W-:Y:S02]  /*80f0*/  SHF.R.U64 R6, R22, R20.reuse, R5.reuse ;  /* 0x0000001416067219 */ /* 0x184fe40000001205 */
[----:B------:R-:W-:-:S04]  /*8100*/  SHF.R.U32.HI R5, RZ, R20, R5 ;  /* 0x00000014ff057219 */ /* 0x000fc80000011605 */
[----:B------:R-:W2:Y:S01]  /*8110*/  LDC R33, c[0x0][0x648] ;  /* 0x00019200ff217b82 */ /* 0x000ea20000000800 */
[-CC-:B---3--:R-:W-:Y:S02]  /*8120*/  SHF.R.U64 R26, R6, R32.reuse, R5.reuse ;  /* 0x00000020061a7219 */ /* 0x188fe40000001205 */
[-C--:B------:R-:W-:Y:S02]  /*8130*/  SHF.L.U32 R19, R19, R32.reuse, RZ ;  /* 0x0000002013137219 */ /* 0x080fe400000006ff */
[-C--:B------:R-:W-:Y:S01]  /*8140*/  SHF.R.U32.HI R5, RZ, R32.reuse, R5 ;  /* 0x00000020ff057219 */ /* 0x080fe20000011605 */
[----:B------:R-:W-:Y:S01]  /*8150*/  IMAD.MOV.U32 R4, RZ, RZ, R26 ;  /* 0x000000ffff047224 */ /* 0x000fe200078e001a */
[----:B------:R-:W-:Y:S01]  /*8160*/  SHF.L.U32 R32, R21, R32, RZ ;  /* 0x0000002015207219 */ /* 0x000fe200000006ff */
[----:B------:R-:W3:Y:S01]  /*8170*/  LDC R36, c[0x0][0x638] ;  /* 0x00018e00ff247b82 */ /* 0x000ee20000000800 */
[----:B------:R-:W-:-:S07]  /*8180*/  LOP3.LUT R31, RZ, R19, RZ, 0x33, !PT ;  /* 0x00000013ff1f7212 */ /* 0x000fce00078e33ff */
[----:B------:R-:W0:Y:S01]  /*8190*/  LDC R37, c[0x0][0x610] ;  /* 0x00018400ff257b82 */ /* 0x000e220000000800 */
[----:B----4-:R-:W-:Y:S05]  /*81a0*/  @!P0 BRA `(.L_x_173) ;  /* 0x0000000000288947 */ /* 0x010fea0003800000 */
[----:B------:R-:W4:Y:S02]  /*81b0*/  LDC R21, c[0x0][0x64c] ;  /* 0x00019300ff157b82 */ /* 0x000f240000000800 */
[----:B----4-:R-:W-:-:S05]  /*81c0*/  IADD3 R21, P0, R26, R21, RZ ;  /* 0x000000151a157210 */ /* 0x010fca0007f1e0ff */
        /* <DEDUP_REMOVED lines=8> */
.L_x_173:
[----:B--2---:R-:W-:Y:S01]  /*8250*/  SHF.R.U64 R4, R4, R33, R5 ;  /* 0x0000002104047219 */ /* 0x004fe20000001205 */
[----:B0-----:R-:W-:Y:S01]  /*8260*/  VIADD R21, R28, 0xffffffff ;  /* 0xffffffff1c157836 */ /* 0x001fe20000000000 */
[----:B------:R-:W-:Y:S01]  /*8270*/  LOP3.LUT R19, R6, R31, RZ, 0xc0, !PT ;  /* 0x0000001f06137212 */ /* 0x000fe200078ec0ff */
[----:B------:R-:W-:Y:S02]  /*8280*/  IMAD.MOV R25, RZ, RZ, -R25 ;  /* 0x000000ffff197224 */ /* 0x000fe400078e0a19 */
[----:B------:R-:W-:Y:S02]  /*8290*/  IMAD.MOV R5, RZ, RZ, -R4 ;  /* 0x000000ffff057224 */ /* 0x000fe400078e0a04 */
[----:B------:R-:W-:Y:S01]  /*82a0*/  IMAD R6, R32, R4, R19 ;  /* 0x0000000420067224 */ /* 0x000fe200078e0213 */
[----:B------:R-:W-:Y:S01]  /*82b0*/  LOP3.LUT R19, R22, R21, RZ, 0xc0, !PT ;  /* 0x0000001516137212 */ /* 0x000fe200078ec0ff */
[----:B-1----:R-:W-:Y:S02]  /*82c0*/  @P2 IMAD R29, R27, R25, R30 ;  /* 0x000000191b1d2224 */ /* 0x002fe400078e021e */
[----:B---3--:R-:W-:-:S02]  /*82d0*/  IMAD R4, R5, R36, R26 ;  /* 0x0000002405047224 */ /* 0x008fc400078e021a */
[----:B------:R-:W-:Y:S02]  /*82e0*/  IMAD R6, R6, R37, R29 ;  /* 0x0000002506067224 */ /* 0x000fe400078e021d */
[----:B------:R-:W-:Y:S02]  /*82f0*/  IMAD R19, R4, R28, R19 ;  /* 0x0000001c04137224 */ /* 0x000fe400078e0213 */
[----:B------:R-:W-:Y:S02]  /*8300*/  IMAD.MOV.U32 R18, RZ, RZ, 0x1 ;  /* 0x00000001ff127424 */ /* 0x000fe400078e00ff */
[----:B------:R-:W-:Y:S01]  /*8310*/  IMAD.MOV.U32 R4, RZ, RZ, R24 ;  /* 0x000000ffff047224 */ /* 0x000fe200078e0018 */
[----:B------:R-:W-:Y:S02]  /*8320*/  SEL R5, R19, R6, !P2 ;  /* 0x0000000613057207 */ /* 0x000fe40005000000 */
[----:B------:R-:W-:-:S07]  /*8330*/  SEL R6, R6, R19, !P2 ;  /* 0x0000001306067207 */ /* 0x000fce0005000000 */
.L_x_171:
[----:B------:R-:W-:Y:S02]  /*8340*/  LOP3.LUT P0, RZ, R18, 0xff, RZ, 0xc0, !PT ;  /* 0x000000ff12ff7812 */ /* 0x000fe4000780c0ff */
[----:B------:R-:W-:-:S11]  /*8350*/  LOP3.LUT R150, R150, 0x1, RZ, 0x3c, !PT ;  /* 0x0000000196967812 */ /* 0x000fd600078e3cff */
[----:B------:R-:W-:Y:S05]  /*8360*/  @P0 BRA `(.L_x_174) ;  /* 0xffffff9000e00947 */ /* 0x000fea000383ffff */
[----:B------:R-:W-:Y:S05]  /*8370*/  EXIT ;  /* 0x000000000000794d */ /* 0x000fea0003800000 */
.L_x_18:
[----:B------:R-:W-:-:S08]  /*8380*/  ISETP.NE.AND P0, PT, R18, RZ, PT ;  /* 0x000000ff1200720c */ /* 0x000fd00003f05270 */
[----:B--23-5:R-:W0:-:S00]  /*8390*/  USETMAXREG.DEALLOC.CTAPOOL 0x28 ;  /* 0x00000028000079c8 */ /* 0x02ce0000080e0500 */
[----:B------:R-:W-:Y:S05]  /*83a0*/  @P0 EXIT ;  /* 0x000000000000094d */ /* 0x000fea0003800000 */
[----:B0-----:R-:W-:Y:S01]  /*83b0*/  LOP3.LUT P0, RZ, R20, 0xff, RZ, 0xc0, !PT ;  /* 0x000000ff14ff7812 */ /* 0x001fe2000780c0ff */
[----:B------:R-:W-:Y:S02]  /*83c0*/  IMAD.MOV.U32 R12, RZ, RZ, 0x1 ;  /* 0x00000001ff0c7424 */ /* 0x000fe400078e00ff */
[----:B------:R-:W-:-:S10]  /*83d0*/  IMAD.MOV.U32 R15, RZ, RZ, RZ ;  /* 0x000000ffff0f7224 */ /* 0x000fd400078e00ff */
[----:B------:R-:W-:Y:S05]  /*83e0*/  @!P0 BRA `(.L_x_175) ;  /* 0x0000000c00608947 */ /* 0x000fea0003800000 */
[----:B------:R-:W0:Y:S01]  /*83f0*/  S2UR UR9, SR_CgaCtaId ;  /* 0x00000000000979c3 */ /* 0x000e220000008800 */
[----:B------:R-:W-:Y:S01]  /*8400*/  ULDC UR5, c[0x0][0x658] ;  /* 0x0001960000057ab9 */ /* 0x000fe20000000800 */
[----:B------:R-:W-:Y:S01]  /*8410*/  UMOV UR10, 0xffffffff ;  /* 0xffffffff000a7882 */ /* 0x000fe20000000000 */
[----:B------:R-:W-:Y:S01]  /*8420*/  UMOV UR11, 0x1 ;  /* 0x00000001000b7882 */ /* 0x000fe20000000000 */
[----:B------:R-:W-:Y:S01]  /*8430*/  USHF.L.U32 UR10, UR10, UR5, URZ ;  /* 0x000000050a0a7299 */ /* 0x000fe2000800063f */
[----:B------:R-:W-:Y:S01]  /*8440*/  LOP3.LUT P0, RZ, R11, 0x1f, RZ, 0xc0, !PT ;  /* 0x0000001f0bff7812 */ /* 0x000fe2000780c0ff */
[----:B------:R-:W-:Y:S01]  /*8450*/  BSSY B0, `(.L_x_175) ;  /* 0x00000d1000007945 */ /* 0x000fe20003800000 */
[C---:B------:R-:W-:Y:S01]  /*8460*/  ISETP.NE.AND P3, PT, R10.reuse, RZ, PT ;  /* 0x000000ff0a00720c */ /* 0x040fe20003f65270 */
[----:B------:R-:W-:Y:S01]  /*8470*/  ULOP3.LUT UR14, URZ, UR10, URZ, 0x33, !UPT ;  /* 0x0000000a3f0e7292 */ /* 0x000fe2000f8e333f */
[----:B------:R-:W-:Y:S01]  /*8480*/  ISETP.NE.OR P0, PT, R10, RZ, !P0 ;  /* 0x000000ff0a00720c */ /* 0x000fe20004705670 */
[----:B------:R-:W-:Y:S01]  /*8490*/  IMAD.MOV.U32 R14, RZ, RZ, 0x1 ;  /* 0x00000001ff0e7424 */ /* 0x000fe200078e00ff */
[----:B------:R-:W-:Y:S01]  /*84a0*/  LOP3.LUT R13, R7, 0x2, RZ, 0xfc, !PT ;  /* 0x00000002070d7812 */ /* 0x000fe200078efcff */
[----:B------:R-:W-:Y:S01]  /*84b0*/  IMAD.MOV.U32 R12, RZ, RZ, 0x1 ;  /* 0x00000001ff0c7424 */ /* 0x000fe200078e00ff */
[----:B------:R-:W-:Y:S01]  /*84c0*/  ULDC UR4, c[0x0][0x600] ;  /* 0x0001800000047ab9 */ /* 0x000fe20000000800 */
[----:B------:R-:W-:Y:S01]  /*84d0*/  IMAD.MOV.U32 R15, RZ, RZ, RZ ;  /* 0x000000ffff0f7224 */ /* 0x000fe200078e00ff */
[----:B------:R-:W-:Y:S01]  /*84e0*/  UMOV UR15, 0x5 ;  /* 0x00000005000f7882 */ /* 0x000fe20000000000 */
[----:B------:R-:W-:-:S02]  /*84f0*/  UIADD3 UR25, UR13, 0x1, URZ ;  /* 0x000000010d197890 */ /* 0x000fc4000fffe03f */
[----:B------:R-:W-:Y:S02]  /*8500*/  UIADD3 UR4, UR4, -0x1, URZ ;  /* 0xffffffff04047890 */ /* 0x000fe4000fffe03f */
[----:B------:R-:W-:Y:S01]  /*8510*/  USHF.L.U32 UR5, UR11, UR5, URZ ;  /* 0x000000050b057299 */ /* 0x000fe2000800063f */
[----:B------:R-:W-:Y:S01]  /*8520*/  ULDC.64 UR26, c[0x0][0x198] ;  /* 0x00006600001a7ab9 */ /* 0x000fe20000000a00 */
[----:B0-----:R-:W-:Y:S02]  /*8530*/  ULOP3.LUT UR8, UR9, 0x1, URZ, 0xc0, !UPT ;  /* 0x0000000109087892 */ /* 0x001fe4000f8ec03f */
[----:B------:R-:W-:Y:S02]  /*8540*/  USHF.R.U32.HI UR28, URZ, 0x1, UR9 ;  /* 0x000000013f1c7899 */ /* 0x000fe40008011609 */
[----:B------:R-:W-:Y:S02]  /*8550*/  USHF.L.U32 UR6, UR9, 0x6, URZ ;  /* 0x0000000609067899 */ /* 0x000fe4000800063f */
[----:B------:R-:W-:-:S02]  /*8560*/  USHF.L.U32 UR7, UR9, 0xd, URZ ;  /* 0x0000000d09077899 */ /* 0x000fc4000800063f */
[----:B------:R-:W-:Y:S02]  /*8570*/  ULOP3.LUT UR9, UR9, 0xfffffffe, URZ, 0xc0, !UPT ;  /* 0xfffffffe09097892 */ /* 0x000fe4000f8ec03f */
[----:B------:R-:W-:Y:S02]  /*8580*/  UISETP.GT.U32.AND UP0, UPT, UR8, 0xffff, UPT ;  /* 0x0000ffff0800788c */ /* 0x000fe4000bf04070 */
[----:B------:R-:W-:Y:S02]  /*8590*/  USHF.L.U32 UR10, UR11, UR9, URZ ;  /* 0x000000090b0a7299 */ /* 0x000fe4000800063f */
[----:B------:R-:W-:Y:S02]  /*85a0*/  ULOP3.LUT UR9, UR9, 0x1, URZ, 0xfc, !UPT ;  /* 0x0000000109097892 */ /* 0x000fe4000f8efc3f */
[----:B------:R-:W-:Y:S02]  /*85b0*/  USEL UR8, UR8, 0xffff, !UP0 ;  /* 0x0000ffff08087887 */ /* 0x000fe4000c000000 */
[----:B------:R-:W-:-:S02]  /*85c0*/  USHF.L.U32 UR9, UR11, UR9, URZ ;  /* 0x000000090b097299 */ /* 0x000fc4000800063f */
[----:B------:R-:W-:Y:S02]  /*85d0*/  ULOP3.LUT UR8, UR8, 0xffff, URZ, 0xc0, !UPT ;  /* 0x0000ffff08087892 */ /* 0x000fe4000f8ec03f */
[----:B------:R-:W-:Y:S02]  /*85e0*/  ULOP3.LUT UR6, UR6, 0x40, URZ, 0xc0, !UPT ;  /* 0x0000004006067892 */ /* 0x000fe4000f8ec03f */
[----:B------:R-:W-:Y:S02]  /*85f0*/  ULOP3.LUT UR7, UR7, 0x2000, URZ, 0xc0, !UPT ;  /* 0x0000200007077892 */ /* 0x000fe4000f8ec03f */
[----:B------:R-:W-:Y:S02]  /*8600*/  ULOP3.LUT UR20, UR10, UR9, URZ, 0xfc, !UPT ;  /* 0x000000090a147292 */ /* 0x000fe4000f8efc3f */
[----:B------:R-:W-:-:S12]  /*8610*/  USHF.L.U32 UR15, UR15, UR8, URZ ;  /* 0x000000080f0f7299 */ /* 0x000fd8000800063f */
.L_x_187:
[----:B------:R-:W-:-:S03]  /*8620*/  UMOV UR8, 0xffffffff ;  /* 0xffffffff00087882 */ /* 0x000fc60000000000 */
[----:B------:R-:W-:Y:S05]  /*8630*/  BRA.DIV UR8, `(.L_x_176) ;  /* 0x0000001208a07947 */ /* 0x000fea000b800000 */
[----:B------:R-:W-:-:S13]  /*8640*/  ELECT P1, URZ, PT ;  /* 0x00000000003f782f */ /* 0x000fda0003820000 */
.L_x_205:
[----:B------:R-:W0:Y:S01]  /*8650*/  LDC R10, c[0x0][0x28c] ;  /* 0x0000a300ff0a7b82 */ /* 0x000e220000000800 */
[----:B------:R-:W-:Y:S01]  /*8660*/  BSSY B1, `(.L_x_177) ;  /* 0x000003c000017945 */ /* 0x000fe20003800000 */
[----:B0-----:R-:W-:-:S13]  /*8670*/  ISETP.LT.OR P1, PT, R10, 0x1, !P1 ;  /* 0x000000010a00780c */ /* 0x001fda0004f21670 */
[----:B------:R-:W-:Y:S05]  /*8680*/  @P1 BRA `(.L_x_178) ;  /* 0x0000000000e41947 */ /* 0x000fea0003800000 */
[----:B------:R-:W-:Y:S01]  /*8690*/  LEA R10, R6, UR28, 0x1 ;  /* 0x0000001c060a7c11 */ /* 0x000fe2000f8e08ff */
[----:B------:R-:W-:Y:S01]  /*86a0*/  IMAD.MOV.U32 R18, RZ, RZ, RZ ;  /* 0x000000ffff127224 */ /* 0x000fe200078e00ff */
[----:B------:R-:W-:Y:S01]  /*86b0*/  LEA R16, R5, UR6, 0x7 ;  /* 0x0000000605107c11 */ /* 0x000fe2000f8e38ff */
[----:B------:R-:W-:Y:S02]  /*86c0*/  IMAD.U32 R20, RZ, RZ, UR25 ;  /* 0x00000019ff147e24 */ /* 0x000fe4000f8e00ff */
[----:B------:R-:W-:Y:S02]  /*86d0*/  IMAD.MOV.U32 R5, RZ, RZ, R12 ;  /* 0x000000ffff057224 */ /* 0x000fe400078e000c */
[----:B------:R-:W-:Y:S02]  /*86e0*/  IMAD.MOV.U32 R6, RZ, RZ, R15 ;  /* 0x000000ffff067224 */ /* 0x000fe400078e000f */
[----:B------:R-:W-:-:S07]  /*86f0*/  IMAD.SHL.U32 R17, R10, 0x20, RZ ;  /* 0x000000200a117824 */ /* 0x000fce00078e00ff */
.L_x_182:
[----:B------:R-:W0:Y:S01]  /*8700*/  S2R R11, SR_CgaCtaId ;  /* 0x00000000000b7919 */ /* 0x000e220000008800 */
[----:B------:R-:W-:-:S04]  /*8710*/  MOV R10, 0x400 ;  /* 0x00000400000a7802 */ /* 0x000fc80000000f00 */
[----:B0-----:R-:W-:Y:S02]  /*8720*/  LEA R21, R11, R10, 0x18 ;  /* 0x0000000a0b157211 */ /* 0x001fe400078ec0ff */
[----:B------:R-:W-:Y:S01]  /*8730*/  SHF.L.U32 R10, R5, 0x1f, RZ ;  /* 0x0000001f050a7819 */ /* 0x000fe200000006ff */
[----:B------:R-:W0:Y:S02]  /*8740*/  @!P3 LDC R11, c[0x0][0x500] ;  /* 0x00014000ff0bbb82 */ /* 0x000e240000000800 */
[----:B------:R-:W-:-:S04]  /*8750*/  IMAD R19, R6, 0x8, R21 ;  /* 0x0000000806137824 */ /* 0x000fc800078e0215 */
[----:B------:R-:W1:Y:S02]  /*8760*/  SYNCS.PHASECHK.TRANS64.TRYWAIT P1, [R19+URZ+0x48], R10 ;  /* 0x0000480a130075a7 */ /* 0x000e64000802017f */
[----:B-1----:R-:W-:Y:S05]  /*8770*/  @!P1 BRA `(.L_x_179) ;  /* 0x0000001000709947 */ /* 0x002fea0003800000 */
.L_x_206:
[----:B-1----:R-:W-:Y:S01]  /*8780*/  PRMT R10, R13, 0x9910, RZ ;  /* 0x000099100d0a7816 */ /* 0x002fe200000000ff */
[----:B0-----:R0:W-:Y:S03]  /*8790*/  @!P3 SYNCS.ARRIVE.TRANS64 RZ, [R19+URZ], R11 ;  /* 0x0000000b13ffb9a7 */ /* 0x0011e6000800003f */
[----:B------:R-:W-:-:S13]  /*87a0*/  ISETP.NE.AND P1, PT, R10, 0x2, PT ;  /* 0x000000020a00780c */ /* 0x000fda0003f25270 */
[----:B0-----:R-:W-:Y:S05]  /*87b0*/  @P1 BRA `(.L_x_180) ;  /* 0x0000000000041947 */ /* 0x001fea0003800000 */
[----:B------:R-:W-:Y:S01]  /*87c0*/  BPT.TRAP 0x1 ;  /* 0x000000040000795c */ /* 0x000fe20000300000 */
.L_x_180:
[----:B------:R-:W-:Y:S05]  /*87d0*/  @P0 BRA `(.L_x_181) ;  /* 0x0000000000040947 */ /* 0x000fea0003800000 */
[----:B------:R-:W-:Y:S01]  /*87e0*/  BPT.TRAP 0x1 ;  /* 0x000000040000795c */ /* 0x000fe20000300000 */
.L_x_181:
[----:B------:R-:W-:Y:S01]  /*87f0*/  LEA R10, R6, UR28, 0x1 ;  /* 0x0000001c060a7c11 */ /* 0x000fe2000f8e08ff */
[----:B------:R-:W-:Y:S01]  /*8800*/  VIADD R20, R20, 0xffffffff ;  /* 0xffffffff14147836 */ /* 0x000fe20000000000 */
[----:B------:R-:W-:Y:S01]  /*8810*/  R2UR UR11, R6 ;  /* 0x00000000060b72ca */ /* 0x000fe200000e0000 */
[----:B------:R-:W-:Y:S01]  /*8820*/  UIADD3 UR16, UP0, UR26, 0xf0, URZ ;  /* 0x000000f01a107890 */ /* 0x000fe2000ff1e03f */
[----:B------:R-:W-:Y:S01]  /*8830*/  R2UR UR22, R21 ;  /* 0x00000000151672ca */ /* 0x000fe200000e0000 */
[----:B------:R-:W-:Y:S01]  /*8840*/  IMAD.U32 R10, R10, 0x1000, R21 ;  /* 0x000010000a0a7824 */ /* 0x000fe200078e0015 */
[----:B------:R-:W-:Y:S01]  /*8850*/  R2UR UR23, R17 ;  /* 0x00000000111772ca */ /* 0x000fe200000e0000 */
[----:B------:R-:W-:Y:S01]  /*8860*/  UIADD3 UR30, UP1, UR26, 0x1f0, URZ ;  /* 0x000001f01a1e7890 */ /* 0x000fe2000ff3e03f */
[----:B------:R-:W-:Y:S01]  /*8870*/  R2UR UR9, R19 ;  /* 0x00000000130972ca */ /* 0x000fe200000e0000 */
[----:B------:R-:W-:Y:S01]  /*8880*/  UIADD3.X UR17, URZ, UR27, URZ, UP0, !UPT ;  /* 0x0000001b3f117290 */ /* 0x000fe200087fe43f */
[----:B------:R-:W-:Y:S01]  /*8890*/  R2UR UR8, R10 ;  /* 0x000000000a0872ca */ /* 0x000fe200000e0000 */
[----:B------:R-:W-:Y:S01]  /*88a0*/  UPRMT UR21, URZ, 0x5410, UR15 ;  /* 0x000054103f157896 */ /* 0x000fe2000800000f */
[----:B------:R-:W-:Y:S01]  /*88b0*/  R2UR UR10, R18 ;  /* 0x00000000120a72ca */ /* 0x000fe200000e0000 */
[----:B------:R-:W-:Y:S01]  /*88c0*/  VIADD R6, R6, 0x1 ;  /* 0x0000000106067836 */ /* 0x000fe20000000000 */
[----:B------:R-:W-:Y:S01]  /*88d0*/  R2UR UR12, R4 ;  /* 0x00000000040c72ca */ /* 0x000fe200000e0000 */
[----:B------:R-:W-:Y:S01]  /*88e0*/  ULEA UR11, UR11, UR7, 0xe ;  /* 0x000000070b0b7291 */ /* 0x000fe2000f8e703f */
[----:B------:R-:W-:Y:S01]  /*88f0*/  R2UR UR24, R16 ;  /* 0x00000000101872ca */ /* 0x000fe200000e0000 */
[----:B------:R-:W-:Y:S01]  /*8900*/  UPRMT UR29, URZ, 0x5410, UR20 ;  /* 0x000054103f1d7896 */ /* 0x000fe20008000014 */
[----:B------:R-:W-:Y:S01]  /*8910*/  ISETP.GT.AND P4, PT, R20, 0x1, PT ;  /* 0x000000011400780c */ /* 0x000fe20003f84270 */
[----:B------:R-:W-:Y:S01]  /*8920*/  UIADD3 UR22, UR22, 0x12180, UR11 ;  /* 0x0001218016167890 */ /* 0x000fe2000fffe00b */
[----:B------:R-:W-:Y:S01]  /*8930*/  ISETP.NE.AND P1, PT, R6, 0x9, PT ;  /* 0x000000090600780c */ /* 0x000fe20003f25270 */
[----:B------:R-:W-:Y:S01]  /*8940*/  UIADD3.X UR31, URZ, UR27, URZ, UP1, !UPT ;  /* 0x0000001b3f1f7290 */ /* 0x000fe20008ffe43f */
[----:B------:R-:W-:Y:S01]  /*8950*/  VIADD R18, R18, 0x80 ;  /* 0x0000008012127836 */ /* 0x000fe20000000000 */
[----:B------:R-:W-:Y:S01]  /*8960*/  UIADD3 UR8, UR8, 0x180, URZ ;  /* 0x0000018008087890 */ /* 0x000fe2000fffe03f */
[----:B------:R-:W-:Y:S01]  /*8970*/  SEL R10, RZ, 0x1, P1 ;  /* 0x00000001ff0a7807 */ /* 0x000fe20000800000 */
[----:B------:R-:W-:Y:S01]  /*8980*/  UMOV UR18, 0x0 ;  /* 0x0000000000127882 */ /* 0x000fe20000000000 */
[----:B------:R-:W-:Y:S01]  /*8990*/  UMOV UR19, 0x10000000 ;  /* 0x1000000000137882 */ /* 0x000fe20000000000 */
[----:B------:R-:W-:Y:S01]  /*89a0*/  UMOV UR11, UR23 ;  /* 0x00000017000b7c82 */ /* 0x000fe20008000000 */
[----:B------:R-:W-:-:S02]  /*89b0*/  LOP3.LUT R5, R5, R10, RZ, 0x3c, !PT ;  /* 0x0000000a05057212 */ /* 0x000fc400078e3cff */
[----:B------:R-:W-:Y:S02]  /*89c0*/  SEL R6, R6, RZ, P1 ;  /* 0x000000ff06067207 */ /* 0x000fe40000800000 */
[----:B------:R0:W-:Y:S02]  /*89d0*/  UTMALDG.3D.MULTICAST [UR8], [UR16], UR21, desc[UR18] ;  /* 0x00001208100073b4 */ /* 0x0001e40008011815 */
[----:B0-----:R-:W-:Y:S01]  /*89e0*/  UMOV UR8, UR22 ;  /* 0x0000001600087c82 */ /* 0x001fe20008000000 */
[----:B------:R-:W-:Y:S02]  /*89f0*/  UMOV UR11, UR24 ;  /* 0x00000018000b7c82 */ /* 0x000fe40008000000 */
[----:B------:R0:W-:Y:S02]  /*8a00*/  UTMALDG.3D.MULTICAST [UR8], [UR30], UR29, desc[UR18] ;  /* 0x000012081e0073b4 */ /* 0x0001e4000801181d */
[----:B0-----:R-:W-:Y:S05]  /*8a10*/  @P4 BRA `(.L_x_182) ;  /* 0xfffffffc00384947 */ /* 0x001fea000383ffff */
.L_x_178:
[----:B------:R-:W-:Y:S05]  /*8a20*/  BSYNC B1 ;  /* 0x0000000000017941 */ /* 0x000fea0003800000 */
.L_x_177:
[----:B------:R-:W-:Y:S01]  /*8a30*/  LOP3.LUT P5, RZ, R14, 0xff, RZ, 0xc0, !PT ;  /* 0x000000ff0eff7812 */ /* 0x000fe200078ac0ff */
[----:B------:R-:W-:Y:S01]  /*8a40*/  VIADD R6, R15, UR13 ;  /* 0x0000000d0f067c36 */ /* 0x000fe20008000000 */
[----:B------:R-:W-:Y:S01]  /*8a50*/  ULDC.64 UR8, c[0x0][0x650] ;  /* 0x0001940000087ab9 */ /* 0x000fe20000000a00 */
[----:B------:R-:W-:Y:S01]  /*8a60*/  IMAD.U32 R11, RZ, RZ, UR13 ;  /* 0x0000000dff0b7e24 */ /* 0x000fe2000f8e00ff */
[----:B------:R-:W-:Y:S01]  /*8a70*/  UISETP.GE.U32.AND UP0, UPT, UR13, 0x9, UPT ;  /* 0x000000090d00788c */ /* 0x000fe2000bf06070 */
[----:B------:R-:W-:Y:S01]  /*8a80*/  BSSY B1, `(.L_x_183) ;  /* 0x000006b000017945 */ /* 0x000fe20003800000 */
[----:B------:R-:W-:Y:S02]  /*8a90*/  ISETP.GT.U32.AND P1, PT, R6, 0x8, PT ;  /* 0x000000080600780c */ /* 0x000fe40003f24070 */
[----:B------:R-:W-:Y:S02]  /*8aa0*/  PRMT R14, RZ, 0x7610, R14 ;  /* 0x00007610ff0e7816 */ /* 0x000fe4000000000e */
[----:B------:R-:W-:-:S02]  /*8ab0*/  ISETP.LT.U32.AND P1, PT, R11, 0x9, P1 ;  /* 0x000000090b00780c */ /* 0x000fc40000f21070 */
[----:B------:R-:W-:Y:S01]  /*8ac0*/  PLOP3.LUT P4, PT, PT, PT, UP0, 0x80, 0x0 ;  /* 0x000000000000781c */ /* 0x000fe20003f8f008 */
[----:B------:R-:W0:Y:S01]  /*8ad0*/  @P5 S2R R5, SR_CgaCtaId ;  /* 0x0000000000055919 */ /* 0x000e220000008800 */
[----:B------:R-:W-:-:S04]  /*8ae0*/  @P5 MOV R4, 0x400 ;  /* 0x0000040000045802 */ /* 0x000fc80000000f00 */
[----:B0-----:R-:W-:Y:S01]  /*8af0*/  @P5 LEA R10, R5, R4, 0x18 ;  /* 0x00000004050a5211 */ /* 0x001fe200078ec0ff */
[----:B------:R-:W-:-:S03]  /*8b00*/  IMAD.WIDE.U32 R4, R6, 0x38e38e39, RZ ;  /* 0x38e38e3906047825 */ /* 0x000fc600078e00ff */
[----:B------:R0:W-:Y:S01]  /*8b10*/  @P5 SYNCS.ARRIVE.TRANS64.A1T0 RZ, [R10+URZ+0xc8], RZ ;  /* 0x0000c8ff0aff59a7 */ /* 0x0001e2000810003f */
[----:B------:R-:W-:Y:S01]  /*8b20*/  IADD3 R2, P5, R2, R8, RZ ;  /* 0x0000000802027210 */ /* 0x000fe20007fbe0ff */
[----:B------:R-:W-:Y:S01]  /*8b30*/  IMAD.MOV.U32 R4, RZ, RZ, -0x1 ;  /* 0xffffffffff047424 */ /* 0x000fe200078e00ff */
[----:B------:R-:W-:Y:S02]  /*8b40*/  SHF.R.U32.HI R11, RZ, 0x1, R5 ;  /* 0x00000001ff0b7819 */ /* 0x000fe40000011605 */
[----:B------:R-:W-:Y:S01]  /*8b50*/  SEL R5, RZ, 0x1, !P1 ;  /* 0x00000001ff057807 */ /* 0x000fe20004800000 */
[----:B------:R-:W-:Y:S01]  /*8b60*/  IMAD.X R3, R3, 0x1, R0, P5 ;  /* 0x0000000103037824 */ /* 0x000fe200028e0600 */
[----:B------:R-:W-:Y:S01]  /*8b70*/  ISETP.GE.U32.AND P1, PT, R2, UR8, PT ;  /* 0x0000000802007c0c */ /* 0x000fe2000bf26070 */
[----:B------:R-:W-:Y:S01]  /*8b80*/  IMAD R15, R11, -0x9, R6 ;  /* 0xfffffff70b0f7824 */ /* 0x000fe200078e0206 */
[----:B------:R-:W-:Y:S01]  /*8b90*/  LOP3.LUT R12, R12, R5, RZ, 0x3c, !PT ;  /* 0x000000050c0c7212 */ /* 0x000fe200078e3cff */
[----:B------:R-:W-:Y:S01]  /*8ba0*/  IMAD.MOV.U32 R6, RZ, RZ, -0x1 ;  /* 0xffffffffff067424 */ /* 0x000fe200078e00ff */
[----:B------:R-:W-:Y:S01]  /*8bb0*/  ISETP.GE.U32.AND.EX P1, PT, R3, UR9, PT, P1 ;  /* 0x0000000903007c0c */ /* 0x000fe2000bf26110 */
[----:B------:R-:W-:Y:S01]  /*8bc0*/  IMAD.MOV.U32 R5, RZ, RZ, -0x1 ;  /* 0xffffffffff057424 */ /* 0x000fe200078e00ff */
[----:B------:R-:W-:-:S02]  /*8bd0*/  @P4 LOP3.LUT R12, R12, 0x1, R11, 0x78, !PT ;  /* 0x000000010c0c4812 */ /* 0x000fc400078e780b */
[----:B0-----:R-:W-:-:S09]  /*8be0*/  PRMT R10, RZ, 0x7610, R10 ;  /* 0x00007610ff0a7816 */ /* 0x001fd2000000000a */
[----:B------:R-:W-:Y:S05]  /*8bf0*/  @P1 BRA `(.L_x_184) ;  /* 0x00000004004c1947 */ /* 0x000fea0003800000 */
[----:B------:R-:W0:Y:S01]  /*8c00*/  S2R R17, SR_CTAID.X ;  /* 0x0000000000117919 */ /* 0x000e220000002500 */
[----:B------:R-:W-:Y:S01]  /*8c10*/  ULDC.64 UR8, c[0x0][0x628] ;  /* 0x00018a0000087ab9 */ /* 0x000fe20000000a00 */
[----:B------:R-:W1:Y:S01]  /*8c20*/  LDC R18, c[0x0][0x144] ;  /* 0x00005100ff127b82 */ /* 0x000e620000000800 */
[----:B------:R-:W-:Y:S01]  /*8c30*/  ISETP.NE.U32.AND P1, PT, RZ, UR8, PT ;  /* 0x00000008ff007c0c */ /* 0x000fe2000bf25070 */
[----:B------:R-:W2:Y:S01]  /*8c40*/  S2R R6, SR_CTAID.Y ;  /* 0x0000000000067919 */ /* 0x000ea20000002600 */
[----:B------:R-:W-:Y:S01]  /*8c50*/  ULDC UR10, c[0x0][0x150] ;  /* 0x00005400000a7ab9 */ /* 0x000fe20000000800 */
[----:B------:R-:W-:Y:S01]  /*8c60*/  ULDC UR11, c[0x0][0x630] ;  /* 0x00018c00000b7ab9 */ /* 0x000fe20000000800 */
[----:B------:R-:W-:Y:S01]  /*8c70*/  ISETP.NE.AND.EX P1, PT, RZ, UR9, PT, P1 ;  /* 0x00000009ff007c0c */ /* 0x000fe2000bf25310 */
[----:B------:R-:W-:Y:S01]  /*8c80*/  IMAD.MOV.U32 R4, RZ, RZ, R2 ;  /* 0x000000ffff047224 */ /* 0x000fe200078e0002 */
[----:B0-----:R-:W-:-:S05]  /*8c90*/  I2FP.F32.U32 R5, R17 ;  /* 0x0000001100057245 */ /* 0x001fca0000201000 */
[----:B------:R-:W-:Y:S01]  /*8ca0*/  FMUL R20, R5, UR10 ;  /* 0x0000000a05147c20 */ /* 0x000fe20008400000 */
[----:B------:R-:W-:-:S05]  /*8cb0*/  IMAD.MOV.U32 R5, RZ, RZ, R3 ;  /* 0x000000ffff057224 */ /* 0x000fca00078e0003 */
[----:B--2---:R-:W-:Y:S05]  /*8cc0*/  @!P1 BRA `(.L_x_185) ;  /* 0x0000000000289947 */ /* 0x004fea0003800000 */
[----:B------:R-:W-:Y:S02]  /*8cd0*/  ULDC UR10, c[0x0][0x634] ;  /* 0x00018d00000a7ab9 */ /* 0x000fe40000000800 */
[----:B------:R-:W-:-:S05]  /*8ce0*/  IADD3 R5, P1, R2, UR10, RZ ;  /* 0x0000000a02057c10 */ /* 0x000fca000ff3e0ff */
[----:B------:R-:W-:-:S04]  /*8cf0*/  IMAD.X R19, RZ, RZ, R3, P1 ;  /* 0x000000ffff137224 */ /* 0x000fc800008e0603 */
[----:B------:R-:W-:-:S04]  /*8d00*/  IMAD.WIDE.U32 R10, R19, UR8, RZ ;  /* 0x00000008130a7c25 */ /* 0x000fc8000f8e00ff */
[----:B------:R-:W-:-:S04]  /*8d10*/  IMAD.WIDE.U32 R10, P1, R5, UR9, R10 ;  /* 0x00000009050a7c25 */ /* 0x000fc8000f82000a */
[----:B------:R-:W-:-:S04]  /*8d20*/  IMAD.WIDE.U32 R4, R5, UR8, RZ ;  /* 0x0000000805047c25 */ /* 0x000fc8000f8e00ff */
[----:B------:R-:W-:Y:S01]  /*8d30*/  IMAD.MOV.U32 R4, RZ, RZ, R11 ;  /* 0x000000ffff047224 */ /* 0x000fe200078e000b */
[----:B------:R-:W-:Y:S01]  /*8d40*/  IADD3 RZ, P4, R5, R10, RZ ;  /* 0x0000000a05ff7210 */ /* 0x000fe20007f9e0ff */
[----:B------:R-:W-:-:S04]  /*8d50*/  IMAD.X R5, RZ, RZ, RZ, P1 ;  /* 0x000000ffff057224 */ /* 0x000fc800008e06ff */
[----:B------:R-:W-:-:S08]  /*8d60*/  IMAD.WIDE.U32.X R4, R19, UR9, R4, P4 ;  /* 0x0000000913047c25 */ /* 0x000fd0000a0e0404 */
.L_x_185:
[--C-:B------:R-:W-:Y:S01]  /*8d70*/  SHF.R.U64 R16, R4, UR11, R5.reuse ;  /* 0x0000000b04107c19 */ /* 0x100fe20008001205 */
[----:B------:R-:W0:Y:S01]  /*8d80*/  F2I.U32.TRUNC.NTZ R20, R20 ;  /* 0x0000001400147305 */ /* 0x000e22000020f000 */
[----:B------:R-:W-:Y:S01]  /*8d90*/  SHF.R.U32.HI R4, RZ, UR11, R5 ;  /* 0x0000000bff047c19 */ /* 0x000fe20008011605 */
[----:B------:R-:W-:Y:S01]  /*8da0*/  ULDC.64 UR8, c[0x0][0x620] ;  /* 0x0001880000087ab9 */ /* 0x000fe20000000a00 */
[----:B------:R-:W-:Y:S01]  /*8db0*/  IADD3 R11, P1, RZ, -R16, RZ ;  /* 0x80000010ff0b7210 */ /* 0x000fe20007f3e0ff */
[----:B------:R-:W-:Y:S01]  /*8dc0*/  ULDC.64 UR10, c[0x0][0x640] ;  /* 0x00019000000a7ab9 */ /* 0x000fe20000000a00 */
[----:B------:R-:W2:Y:S03]  /*8dd0*/  LDC R21, c[0x0][0x148] ;  /* 0x00005200ff157b82 */ /* 0x000ea60000000800 */
[----:B------:R-:W-:Y:S01]  /*8de0*/  IMAD.X R4, RZ, RZ, ~R4, P1 ;  /* 0x000000ffff047224 */ /* 0x000fe200008e0e04 */
[----:B------:R-:W-:-:S03]  /*8df0*/  ISETP.NE.U32.AND P1, PT, RZ, UR10, PT ;  /* 0x0000000aff007c0c */ /* 0x000fc6000bf25070 */
[----:B------:R-:W-:Y:S01]  /*8e00*/  IMAD R10, R4, UR8, RZ ;  /* 0x00000008040a7c24 */ /* 0x000fe2000f8e02ff */
[----:B------:R-:W-:Y:S01]  /*8e10*/  ISETP.NE.AND.EX P1, PT, RZ, UR11, PT, P1 ;  /* 0x0000000bff007c0c */ /* 0x000fe2000bf25310 */
[----:B------:R-:W-:Y:S01]  /*8e20*/  IMAD.WIDE.U32 R4, R11, UR8, R2 ;  /* 0x000000080b047c25 */ /* 0x000fe2000f8e0002 */
[----:B------:R-:W-:-:S03]  /*8e30*/  ULDC UR8, c[0x0][0x618] ;  /* 0x0001860000087ab9 */ /* 0x000fc60000000800 */
[----:B------:R-:W-:Y:S01]  /*8e40*/  IMAD R11, R11, UR9, R10 ;  /* 0x000000090b0b7c24 */ /* 0x000fe2000f8e020a */
[----:B------:R-:W-:Y:S01]  /*8e50*/  ULDC UR9, c[0x0][0x154] ;  /* 0x0000550000097ab9 */ /* 0x000fe20000000800 */
[----:B0-----:R-:W-:Y:S02]  /*8e60*/  IMAD.MOV R10, RZ, RZ, -R20 ;  /* 0x000000ffff0a7224 */ /* 0x001fe400078e0a14 */
[----:B------:R-:W-:Y:S02]  /*8e70*/  IMAD.IADD R5, R5, 0x1, R11 ;  /* 0x0000000105057824 */ /* 0x000fe400078e020b */
[----:B-1----:R-:W-:Y:S01]  /*8e80*/  IMAD R17, R18, R10, R17 ;  /* 0x0000000a12117224 */ /* 0x002fe200078e0211 */
[----:B------:R-:W-:Y:S02]  /*8e90*/  I2FP.F32.U32 R10, R6 ;  /* 0x00000006000a7245 */ /* 0x000fe40000201000 */
[--C-:B------:R-:W-:Y:S02]  /*8ea0*/  SHF.R.U64 R18, R4, UR8, R5.reuse ;  /* 0x0000000804127c19 */ /* 0x100fe40008001205 */
[----:B------:R-:W-:Y:S01]  /*8eb0*/  SHF.R.U32.HI R5, RZ, UR8, R5 ;  /* 0x00000008ff057c19 */ /* 0x000fe20008011605 */
[----:B------:R-:W-:Y:S01]  /*8ec0*/  FMUL R10, R10, UR9 ;  /* 0x000000090a0a7c20 */ /* 0x000fe20008400000 */
[----:B------:R-:W-:-:S02]  /*8ed0*/  ULDC UR8, c[0x0][0x608] ;  /* 0x0001820000087ab9 */ /* 0x000fc40000000800 */
[--C-:B------:R-:W-:Y:S01]  /*8ee0*/  SHF.R.U64 R20, R18, UR8, R5.reuse ;  /* 0x0000000812147c19 */ /* 0x100fe20008001205 */
[----:B------:R0:W1:Y:S01]  /*8ef0*/  F2I.U32.TRUNC.NTZ R22, R10 ;  /* 0x0000000a00167305 */ /* 0x000062000020f000 */
[----:B------:R-:W-:Y:S01]  /*8f00*/  SHF.R.U32.HI R5, RZ, UR8, R5 ;  /* 0x00000008ff057c19 */ /* 0x000fe20008011605 */
[----:B------:R-:W-:-:S03]  /*8f10*/  ULDC UR8, c[0x0][0x658] ;  /* 0x0001960000087ab9 */ /* 0x000fc60000000800 */
[--C-:B------:R-:W-:Y:S02]  /*8f20*/  SHF.R.U64 R19, R20, UR8, R5.reuse ;  /* 0x0000000814137c19 */ /* 0x100fe40008001205 */
[----:B------:R-:W-:-:S03]  /*8f30*/  SHF.R.U32.HI R23, RZ, UR8, R5 ;  /* 0x00000008ff177c19 */ /* 0x000fc60008011605 */
[----:B------:R-:W-:Y:S02]  /*8f40*/  IMAD.MOV.U32 R4, RZ, RZ, R19 ;  /* 0x000000ffff047224 */ /* 0x000fe400078e0013 */
[----:B------:R-:W-:Y:S01]  /*8f50*/  IMAD.MOV.U32 R5, RZ, RZ, R23 ;  /* 0x000000ffff057224 */ /* 0x000fe200078e0017 */
[----:B0-----:R-:W-:Y:S06]  /*8f60*/  @!P1 BRA `(.L_x_186) ;  /* 0x0000000000289947 */ /* 0x001fec0003800000 */
        /* <DEDUP_REMOVED lines=10> */
.L_x_186:
[----:B------:R-:W-:Y:S01]  /*9010*/  ULDC UR8, c[0x0][0x648] ;  /* 0x0001920000087ab9 */ /* 0x000fe20000000800 */
[----:B-1----:R-:W-:Y:S01]  /*9020*/  IMAD.MOV R22, RZ, RZ, -R22 ;  /* 0x000000ffff167224 */ /* 0x002fe200078e0a16 */
[----:B------:R-:W-:Y:S01]  /*9030*/  SHF.R.U64 R5, R4, UR8, R5 ;  /* 0x0000000804057c19 */ /* 0x000fe20008001205 */
[----:B------:R-:W-:Y:S01]  /*9040*/  ULDC UR8, c[0x0][0x638] ;  /* 0x00018e0000087ab9 */ /* 0x000fe20000000800 */
[----:B------:R-:W-:Y:S01]  /*9050*/  LOP3.LUT R4, R20, UR14, RZ, 0xc0, !PT ;  /* 0x0000000e14047c12 */ /* 0x000fe2000f8ec0ff */
[----:B--2---:R-:W-:Y:S01]  /*9060*/  @P2 IMAD R17, R21, R22, R6 ;  /* 0x0000001615112224 */ /* 0x004fe200078e0206 */
[----:B------:R-:W-:Y:S01]  /*9070*/  LOP3.LUT R18, R18, UR4, RZ, 0xc0, !PT ;  /* 0x0000000412127c12 */ /* 0x000fe2000f8ec0ff */
[----:B------:R-:W-:Y:S01]  /*9080*/  IMAD.MOV R6, RZ, RZ, -R5 ;  /* 0x000000ffff067224 */ /* 0x000fe200078e0a05 */
[----:B------:R-:W-:Y:S01]  /*9090*/  ULDC UR9, c[0x0][0x610] ;  /* 0x0001840000097ab9 */ /* 0x000fe20000000800 */
[----:B------:R-:W-:Y:S02]  /*90a0*/  IMAD R4, R5, UR5, R4 ;  /* 0x0000000505047c24 */ /* 0x000fe4000f8e0204 */
[----:B------:R-:W-:Y:S01]  /*90b0*/  IMAD R19, R6, UR8, R19 ;  /* 0x0000000806137c24 */ /* 0x000fe2000f8e0213 */
[----:B------:R-:W-:Y:S01]  /*90c0*/  ULDC UR8, c[0x0][0x600] ;  /* 0x0001800000087ab9 */ /* 0x000fe20000000800 */
[----:B------:R-:W-:-:S02]  /*90d0*/  IMAD R17, R4, UR9, R17 ;  /* 0x0000000904117c24 */ /* 0x000fc4000f8e0211 */
[----:B------:R-:W-:Y:S02]  /*90e0*/  IMAD R6, R19, UR8, R18 ;  /* 0x0000000813067c24 */ /* 0x000fe4000f8e0212 */
[----:B------:R-:W-:Y:S02]  /*90f0*/  IMAD.MOV.U32 R10, RZ, RZ, 0x1 ;  /* 0x00000001ff0a7424 */ /* 0x000fe400078e00ff */
[----:B------:R-:W-:Y:S01]  /*9100*/  IMAD.MOV.U32 R4, RZ, RZ, R16 ;  /* 0x000000ffff047224 */ /* 0x000fe200078e0010 */
[----:B------:R-:W-:Y:S02]  /*9110*/  SEL R5, R6, R17, !P2 ;  /* 0x0000001106057207 */ /* 0x000fe40005000000 */
[----:B------:R-:W-:-:S07]  /*9120*/  SEL R6, R17, R6, !P2 ;  /* 0x0000000611067207 */ /* 0x000fce0005000000 */
.L_x_184:
[----:B------:R-:W-:Y:S05]  /*9130*/  BSYNC B1 ;  /* 0x0000000000017941 */ /* 0x000fea0003800000 */
.L_x_183:
[----:B------:R-:W-:-:S13]  /*9140*/  LOP3.LUT P1, RZ, R10, 0xff, RZ, 0xc0, !PT ;  /* 0x000000ff0aff7812 */ /* 0x000fda000782c0ff */
[----:B------:R-:W-:Y:S05]  /*9150*/  @P1 BRA `(.L_x_187) ;  /* 0xfffffff400301947 */ /* 0x000fea000383ffff */
[----:B------:R-:W-:Y:S05]  /*9160*/  BSYNC B0 ;  /* 0x0000000000007941 */ /* 0x000fea0003800000 */
.L_x_175:
[----:B------:R-:W-:-:S03]  /*9170*/  UMOV UR8, 0xffffffff ;  /* 0xffffffff00087882 */ /* 0x000fc60000000000 */
[----:B------:R-:W-:Y:S05]  /*9180*/  BRA.DIV UR8, `(.L_x_188) ;  /* 0x0000000a08007947 */ /* 0x000fea000b800000 */
[----:B------:R-:W-:-:S13]  /*9190*/  ELECT P0, URZ, PT ;  /* 0x00000000003f782f */ /* 0x000fda0003800000 */
.L_x_209:
[----:B------:R-:W-:Y:S04]  /*91a0*/  BSSY B0, `(.L_x_189) ;  /* 0x0000058000007945 */ /* 0x000fe80003800000 */
[----:B------:R-:W-:Y:S05]  /*91b0*/  @!P0 BRA `(.L_x_190) ;  /* 0x0000000400588947 */ /* 0x000fea0003800000 */
[----:B------:R-:W-:-:S04]  /*91c0*/  LOP3.LUT R7, R7, 0x2, RZ, 0xfc, !PT ;  /* 0x0000000207077812 */ /* 0x000fc800078efcff */
[----:B------:R-:W-:-:S13]  /*91d0*/  ISETP.NE.AND P0, PT, R7, 0x3, PT ;  /* 0x000000030700780c */ /* 0x000fda0003f05270 */
[----:B------:R-:W-:Y:S05]  /*91e0*/  @!P0 BRA `(.L_x_191) ;  /* 0x0000000000048947 */ /* 0x000fea0003800000 */
[----:B------:R-:W-:Y:S01]  /*91f0*/  BPT.TRAP 0x1 ;  /* 0x000000040000795c */ /* 0x000fe20000300000 */
.L_x_191:
[----:B------:R-:W0:Y:S01]  /*9200*/  S2R R3, SR_CgaCtaId ;  /* 0x0000000000037919 */ /* 0x000e220000008800 */
[----:B------:R-:W-:Y:S02]  /*9210*/  MOV R0, 0x400 ;  /* 0x0000040000007802 */ /* 0x000fe40000000f00 */
[----:B------:R-:W-:Y:S02]  /*9220*/  SHF.L.U32 R2, R12, 0x1f, RZ ;  /* 0x0000001f0c027819 */ /* 0x000fe400000006ff */
[----:B0-----:R-:W-:-:S05]  /*9230*/  LEA R0, R3, R0, 0x18 ;  /* 0x0000000003007211 */ /* 0x001fca00078ec0ff */
[----:B------:R-:W-:-:S04]  /*9240*/  VIADD R0, R0, 0x48 ;  /* 0x0000004800007836 */ /* 0x000fc80000000000 */
[C---:B------:R-:W-:Y:S02]  /*9250*/  IMAD R5, R15.reuse, 0x8, R0 ;  /* 0x000000080f057824 */ /* 0x040fe400078e0200 */
[----:B------:R-:W-:Y:S02]  /*9260*/  VIADD R15, R15, 0x1 ;  /* 0x000000010f0f7836 */ /* 0x000fe40000000000 */
[----:B------:R-:W0:Y:S03]  /*9270*/  SYNCS.PHASECHK.TRANS64.TRYWAIT P0, [R5+URZ], R2 ;  /* 0x00000002050075a7 */ /* 0x000e26000800017f */
[----:B------:R-:W-:-:S04]  /*9280*/  ISETP.NE.AND P1, PT, R15, 0x9, PT ;  /* 0x000000090f00780c */ /* 0x000fc80003f25270 */
[----:B------:R-:W-:Y:S02]  /*9290*/  SEL R3, RZ, 0x1, P1 ;  /* 0x00000001ff037807 */ /* 0x000fe40000800000 */
[----:B------:R-:W-:Y:S02]  /*92a0*/  SEL R15, R15, RZ, P1 ;  /* 0x000000ff0f0f7207 */ /* 0x000fe40000800000 */
[----:B------:R-:W-:-:S03]  /*92b0*/  LOP3.LUT R12, R12, R3, RZ, 0x3c, !PT ;  /* 0x000000030c0c7212 */ /* 0x000fc600078e3cff */
[----:B------:R-:W-:Y:S01]  /*92c0*/  IMAD R7, R15, 0x8, R0 ;  /* 0x000000080f077824 */ /* 0x000fe200078e0200 */
[----:B------:R-:W-:Y:S01]  /*92d0*/  SHF.L.U32 R4, R12, 0x1f, RZ ;  /* 0x0000001f0c047819 */ /* 0x000fe200000006ff */
[----:B0-----:R-:W-:Y:S06]  /*92e0*/  @!P0 BRA `(.L_x_192) ;  /* 0x0000000400cc8947 */ /* 0x001fec0003800000 */
.L_x_210:
[----:B------:R-:W1:Y:S01]  /*92f0*/  SYNCS.PHASECHK.TRANS64.TRYWAIT P0, [R7+URZ], R4 ;  /* 0x00000004070075a7 */ /* 0x000e62000800017f */
[----:B0-----:R-:W-:-:S05]  /*9300*/  VIADD R2, R15, 0x1 ;  /* 0x000000010f027836 */ /* 0x001fca0000000000 */
[----:B------:R-:W-:-:S04]  /*9310*/  ISETP.NE.AND P1, PT, R2, 0x9, PT ;  /* 0x000000090200780c */ /* 0x000fc80003f25270 */
[----:B------:R-:W-:Y:S02]  /*9320*/  SEL R3, RZ, 0x1, P1 ;  /* 0x00000001ff037807 */ /* 0x000fe40000800000 */
[----:B------:R-:W-:Y:S02]  /*9330*/  SEL R9, R2, RZ, P1 ;  /* 0x000000ff02097207 */ /* 0x000fe40000800000 */
[----:B------:R-:W-:-:S03]  /*9340*/  LOP3.LUT R12, R12, R3, RZ, 0x3c, !PT ;  /* 0x000000030c0c7212 */ /* 0x000fc600078e3cff */
[----:B------:R-:W-:Y:S01]  /*9350*/  IMAD R6, R9, 0x8, R0 ;  /* 0x0000000809067824 */ /* 0x000fe200078e0200 */
[----:B------:R-:W-:Y:S01]  /*9360*/  SHF.L.U32 R5, R12, 0x1f, RZ ;  /* 0x0000001f0c057819 */ /* 0x000fe200000006ff */
[----:B-1----:R-:W-:Y:S06]  /*9370*/  @!P0 BRA `(.L_x_193) ;  /* 0x0000000400bc8947 */ /* 0x002fec0003800000 */
.L_x_211:
[----:B------:R-:W1:Y:S01]  /*9380*/  SYNCS.PHASECHK.TRANS64.TRYWAIT P0, [R6+URZ], R5 ;  /* 0x00000005060075a7 */ /* 0x000e62000800017f */
[----:B------:R-:W-:-:S05]  /*9390*/  VIADD R2, R9, 0x1 ;  /* 0x0000000109027836 */ /* 0x000fca0000000000 */
[----:B------:R-:W-:-:S04]  /*93a0*/  ISETP.NE.AND P1, PT, R2, 0x9, PT ;  /* 0x000000090200780c */ /* 0x000fc80003f25270 */
[----:B------:R-:W-:Y:S02]  /*93b0*/  SEL R3, RZ, 0x1, P1 ;  /* 0x00000001ff037807 */ /* 0x000fe40000800000 */
[----:B0-----:R-:W-:Y:S02]  /*93c0*/  SEL R7, R2, RZ, P1 ;  /* 0x000000ff02077207 */ /* 0x001fe40000800000 */
[----:B------:R-:W-:-:S03]  /*93d0*/  LOP3.LUT R12, R12, R3, RZ, 0x3c, !PT ;  /* 0x000000030c0c7212 */ /* 0x000fc600078e3cff */
[----:B------:R-:W-:Y:S01]  /*93e0*/  IMAD R9, R7, 0x8, R0 ;  /* 0x0000000807097824 */ /* 0x000fe200078e0200 */
[----:B------:R-:W-:Y:S01]  /*93f0*/  SHF.L.U32 R4, R12, 0x1f, RZ ;  /* 0x0000001f0c047819 */ /* 0x000fe200000006ff */
[----:B-1----:R-:W-:Y:S06]  /*9400*/  @!P0 BRA `(.L_x_194) ;  /* 0x0000000400ac8947 */ /* 0x002fec0003800000 */
.L_x_212:
[----:B------:R-:W1:Y:S01]  /*9410*/  SYNCS.PHASECHK.TRANS64.TRYWAIT P0, [R9+URZ], R4 ;  /* 0x00000004090075a7 */ /* 0x000e62000800017f */
[----:B------:R-:W-:-:S05]  /*9420*/  VIADD R2, R7, 0x1 ;  /* 0x0000000107027836 */ /* 0x000fca0000000000 */
[----:B------:R-:W-:-:S04]  /*9430*/  ISETP.NE.AND P1, PT, R2, 0x9, PT ;  /* 0x000000090200780c */ /* 0x000fc80003f25270 */
[----:B------:R-:W-:Y:S02]  /*9440*/  SEL R3, RZ, 0x1, P1 ;  /* 0x00000001ff037807 */ /* 0x000fe40000800000 */
[----:B------:R-:W-:Y:S02]  /*9450*/  SEL R7, R2, RZ, P1 ;  /* 0x000000ff02077207 */ /* 0x000fe40000800000 */
[----:B------:R-:W-:-:S03]  /*9460*/  LOP3.LUT R12, R12, R3, RZ, 0x3c, !PT ;  /* 0x000000030c0c7212 */ /* 0x000fc600078e3cff */
[----:B0-----:R-:W-:Y:S01]  /*9470*/  IMAD R6, R7, 0x8, R0 ;  /* 0x0000000807067824 */ /* 0x001fe200078e0200 */
[----:B------:R-:W-:Y:S01]  /*9480*/  SHF.L.U32 R5, R12, 0x1f, RZ ;  /* 0x0000001f0c057819 */ /* 0x000fe200000006ff */
[----:B-1----:R-:W-:Y:S06]  /*9490*/  @!P0 BRA `(.L_x_195) ;  /* 0x00000004009c8947 */ /* 0x002fec0003800000 */
.L_x_213:
        /* <DEDUP_REMOVED lines=9> */
.L_x_214:
[----:B------:R-:W1:Y:S01]  /*9530*/  SYNCS.PHASECHK.TRANS64.TRYWAIT P0, [R9+URZ], R4 ;  /* 0x00000004090075a7 */ /* 0x000e62000800017f */
[----:B------:R-:W-:-:S05]  /*9540*/  VIADD R2, R7, 0x1 ;  /* 0x0000000107027836 */ /* 0x000fca0000000000 */
[----:B------:R-:W-:-:S04]  /*9550*/  ISETP.NE.AND P1, PT, R2, 0x9, PT ;  /* 0x000000090200780c */ /* 0x000fc80003f25270 */
[----:B------:R-:W-:Y:S02]  /*9560*/  SEL R3, RZ, 0x1, P1 ;  /* 0x00000001ff037807 */ /* 0x000fe40000800000 */
[----:B------:R-:W-:Y:S02]  /*9570*/  SEL R7, R2, RZ, P1 ;  /* 0x000000ff02077207 */ /* 0x000fe40000800000 */
[----:B------:R-:W-:-:S03]  /*9580*/  LOP3.LUT R12, R12, R3, RZ, 0x3c, !PT ;  /* 0x000000030c0c7212 */ /* 0x000fc600078e3cff */
[----:B------:R-:W-:Y:S01]  /*9590*/  IMAD R8, R7, 0x8, R0 ;  /* 0x0000000807087824 */ /* 0x000fe200078e0200 */
[----:B0-----:R-:W-:Y:S01]  /*95a0*/  SHF.L.U32 R5, R12, 0x1f, RZ ;  /* 0x0000001f0c057819 */ /* 0x001fe200000006ff */
[----:B-1----:R-:W-:Y:S06]  /*95b0*/  @!P0 BRA `(.L_x_197) ;  /* 0x00000004007c8947 */ /* 0x002fec0003800000 */
.L_x_215:
[----:B------:R-:W1:Y:S01]  /*95c0*/  SYNCS.PHASECHK.TRANS64.TRYWAIT P0, [R8+URZ], R5 ;  /* 0x00000005080075a7 */ /* 0x000e62000800017f */
[----:B------:R-:W-:-:S05]  /*95d0*/  VIADD R2, R7, 0x1 ;  /* 0x0000000107027836 */ /* 0x000fca0000000000 */
[----:B------:R-:W-:-:S04]  /*95e0*/  ISETP.NE.AND P1, PT, R2, 0x9, PT ;  /* 0x000000090200780c */ /* 0x000fc80003f25270 */
[----:B------:R-:W-:Y:S02]  /*95f0*/  SEL R3, RZ, 0x1, P1 ;  /* 0x00000001ff037807 */ /* 0x000fe40000800000 */
[----:B------:R-:W-:Y:S02]  /*9600*/  SEL R7, R2, RZ, P1 ;  /* 0x000000ff02077207 */ /* 0x000fe40000800000 */
[----:B0-----:R-:W-:-:S03]  /*9610*/  LOP3.LUT R9, R12, R3, RZ, 0x3c, !PT ;  /* 0x000000030c097212 */ /* 0x001fc600078e3cff */
[----:B------:R-:W-:Y:S01]  /*9620*/  IMAD R11, R7, 0x8, R0 ;  /* 0x00000008070b7824 */ /* 0x000fe200078e0200 */
[----:B------:R-:W-:Y:S01]  /*9630*/  SHF.L.U32 R6, R9, 0x1f, RZ ;  /* 0x0000001f09067819 */ /* 0x000fe200000006ff */
[----:B-1----:R-:W-:Y:S06]  /*9640*/  @!P0 BRA `(.L_x_198) ;  /* 0x00000004006c8947 */ /* 0x002fec0003800000 */
.L_x_216:
[----:B------:R-:W1:Y:S01]  /*9650*/  SYNCS.PHASECHK.TRANS64.TRYWAIT P0, [R11+URZ], R6 ;  /* 0x000000060b0075a7 */ /* 0x000e62000800017f */
[----:B------:R-:W-:-:S05]  /*9660*/  VIADD R2, R7, 0x1 ;  /* 0x0000000107027836 */ /* 0x000fca0000000000 */
[----:B------:R-:W-:-:S04]  /*9670*/  ISETP.NE.AND P1, PT, R2, 0x9, PT ;  /* 0x000000090200780c */ /* 0x000fc80003f25270 */
[----:B------:R-:W-:Y:S02]  /*9680*/  SEL R4, RZ, 0x1, P1 ;  /* 0x00000001ff047807 */ /* 0x000fe40000800000 */
[----:B------:R-:W-:Y:S02]  /*9690*/  SEL R3, R2, RZ, P1 ;  /* 0x000000ff02037207 */ /* 0x000fe40000800000 */
[----:B------:R-:W-:Y:S01]  /*96a0*/  LOP3.LUT R4, R9, R4, RZ, 0x3c, !PT ;  /* 0x0000000409047212 */ /* 0x000fe200078e3cff */
[----:B-1----:R-:W-:Y:S06]  /*96b0*/  @!P0 BRA `(.L_x_199) ;  /* 0x0000000400648947 */ /* 0x002fec0003800000 */
.L_x_217:
[----:B------:R-:W-:Y:S01]  /*96c0*/  IMAD R3, R3, 0x8, R0 ;  /* 0x0000000803037824 */ /* 0x000fe200078e0200 */
[----:B------:R-:W-:-:S07]  /*96d0*/  SHF.L.U32 R0, R4, 0x1f, RZ ;  /* 0x0000001f04007819 */ /* 0x000fce00000006ff */
.L_x_200:
[----:B--2---:R2:W3:Y:S02]  /*96e0*/  SYNCS.PHASECHK.TRANS64.TRYWAIT P0, [R3+URZ], R0 ;  /* 0x00000000030075a7 */ /* 0x0044e4000800017f */
[----:B---3--:R-:W-:Y:S05]  /*96f0*/  @!P0 NANOSLEEP.SYNCS 0x989680 ;  /* 0x009896800000895d */ /* 0x008fea0003900000 */
[----:B------:R-:W3:Y:S02]  /*9700*/  @!P0 SYNCS.PHASECHK.TRANS64 P0, [R3+URZ], R0 ;  /* 0x00000000030085a7 */ /* 0x000ee4000800007f */
[----:B---3--:R-:W-:Y:S05]  /*9710*/  @!P0 BRA `(.L_x_200) ;  /* 0xfffffffc00f08947 */ /* 0x008fea000383ffff */
.L_x_190:
[----:B------:R-:W-:Y:S05]  /*9720*/  BSYNC B0 ;  /* 0x0000000000007941 */ /* 0x000fea0003800000 */
.L_x_189:
[----:B------:R-:W-:Y:S05]  /*9730*/  EXIT ;  /* 0x000000000000794d */ /* 0x000fea0003800000 */
.L_x_20:
[----:B0-----:R-:W-:-:S04]  /*9740*/  IMAD.U32 R19, RZ, RZ, UR11 ;  /* 0x0000000bff137e24 */ /* 0x001fc8000f8e00ff */
[----:B------:R0:W1:Y:S03]  /*9750*/  SYNCS.PHASECHK.TRANS64.TRYWAIT P0, [R19+URZ+-0x8], R18 ;  /* 0xfffff812130075a7 */ /* 0x000066000800017f */
[----:B-1----:R-:W-:Y:S05]  /*9760*/  @!P0 NANOSLEEP.SYNCS 0x989680 ;  /* 0x009896800000895d */ /* 0x002fea0003900000 */
[----:B------:R-:W1:Y:S02]  /*9770*/  @!P0 SYNCS.PHASECHK.TRANS64 P0, [R19+URZ+-0x8], R18 ;  /* 0xfffff812130085a7 */ /* 0x000e64000800007f */
[----:B-1----:R-:W-:Y:S05]  /*9780*/  @!P0 BRA `(.L_x_20) ;  /* 0xfffffffc00ec8947 */ /* 0x002fea000383ffff */
[----:B------:R-:W-:Y:S05]  /*9790*/  BRA `(.L_x_201) ;  /* 0xffffff7c00f07947 */ /* 0x000fea000383ffff */
.L_x_25:
[----:B-1----:R-:W-:-:S04]  /*97a0*/  IMAD.U32 R19, RZ, RZ, UR6 ;  /* 0x00000006ff137e24 */ /* 0x002fc8000f8e00ff */
[----:B------:R1:W4:Y:S03]  /*97b0*/  SYNCS.PHASECHK.TRANS64.TRYWAIT P0, [R19+URZ], R18 ;  /* 0x00000012130075a7 */ /* 0x000326000800017f */
[----:B----4-:R-:W-:Y:S05]  /*97c0*/  @!P0 NANOSLEEP.SYNCS 0x989680 ;  /* 0x009896800000895d */ /* 0x010fea0003900000 */
[----:B------:R-:W4:Y:S02]  /*97d0*/  @!P0 SYNCS.PHASECHK.TRANS64 P0, [R19+URZ], R18 ;  /* 0x00000012130085a7 */ /* 0x000f24000800007f */
[----:B----4-:R-:W-:Y:S05]  /*97e0*/  @!P0 BRA `(.L_x_25) ;  /* 0xfffffffc00ec8947 */ /* 0x010fea000383ffff */
[----:B------:R-:W-:Y:S05]  /*97f0*/  BRA `(.L_x_24) ;  /* 0xffffff84001c7947 */ /* 0x000fea000383ffff */
.L_x_31:
[----:B-1----:R-:W-:-:S04]  /*9800*/  IMAD.U32 R21, RZ, RZ, UR16 ;  /* 0x00000010ff157e24 */ /* 0x002fc8000f8e00ff */
[----:B------:R1:W4:Y:S03]  /*9810*/  SYNCS.PHASECHK.TRANS64.TRYWAIT P0, [R21+URZ], R20 ;  /* 0x00000014150075a7 */ /* 0x000326000800017f */
[----:B----4-:R-:W-:Y:S05]  /*9820*/  @!P0 NANOSLEEP.SYNCS 0x989680 ;  /* 0x009896800000895d */ /* 0x010fea0003900000 */
[----:B------:R-:W4:Y:S02]  /*9830*/  @!P0 SYNCS.PHASECHK.TRANS64 P0, [R21+URZ], R20 ;  /* 0x00000014150085a7 */ /* 0x000f24000800007f */
[----:B----4-:R-:W-:Y:S05]  /*9840*/  @!P0 BRA `(.L_x_31) ;  /* 0xfffffffc00ec8947 */ /* 0x010fea000383ffff */
[----:B------:R-:W-:Y:S05]  /*9850*/  BRA `(.L_x_30) ;  /* 0xffffff8c00847947 */ /* 0x000fea000383ffff */
.L_x_39:
[----:B0-----:R-:W-:-:S04]  /*9860*/  IMAD.U32 R19, RZ, RZ, UR11 ;  /* 0x0000000bff137e24 */ /* 0x001fc8000f8e00ff */
[----:B------:R0:W1:Y:S03]  /*9870*/  SYNCS.PHASECHK.TRANS64.TRYWAIT P0, [R19+URZ+0x8], R18 ;  /* 0x00000812130075a7 */ /* 0x000066000800017f */
[----:B-1----:R-:W-:Y:S05]  /*9880*/  @!P0 NANOSLEEP.SYNCS 0x989680 ;  /* 0x009896800000895d */ /* 0x002fea0003900000 */
[----:B------:R-:W1:Y:S02]  /*9890*/  @!P0 SYNCS.PHASECHK.TRANS64 P0, [R19+URZ+0x8], R18 ;  /* 0x00000812130085a7 */ /* 0x000e64000800007f */
[----:B-1----:R-:W-:Y:S05]  /*98a0*/  @!P0 BRA `(.L_x_39) ;  /* 0xfffffffc00ec8947 */ /* 0x002fea000383ffff */
[----:B------:R-:W-:Y:S05]  /*98b0*/  BRA `(.L_x_202) ;  /* 0xffffff9c00207947 */ /* 0x000fea000383ffff */
.L_x_176:
[----:B------:R-:W-:Y:S01]  /*98c0*/  BSSY B1, `(.L_x_203) ;  /* 0x0000006000017945 */ /* 0x000fe20003800000 */
[----:B------:R-:W-:-:S07]  /*98d0*/  IMAD.MOV.U32 R10, RZ, RZ, -0x1 ;  /* 0xffffffffff0a7424 */ /* 0x000fce00078e00ff */
[----:B------:R-:W-:Y:S05]  /*98e0*/  WARPSYNC.COLLECTIVE R10, `(.L_x_204) ;  /* 0x000000000a0c7348 */ /* 0x000fea0003c00000 */
[----:B------:R-:W-:Y:S02]  /*98f0*/  ELECT P1, UR62, PT ;  /* 0x00000000003e782f */ /* 0x000fe40003820000 */
[----:B------:R-:W-:Y:S01]  /*9900*/  MOV R10, UR62 ;  /* 0x0000003e000a7c02 */ /* 0x000fe20008000f00 */
[----:B------:R-:W-:Y:S10]  /*9910*/  ENDCOLLECTIVE ;  /* 0x000000000000791b */ /* 0x000ff40003800000 */
.L_x_204:
[----:B------:R-:W-:Y:S05]  /*9920*/  BSYNC B1 ;  /* 0x0000000000017941 */ /* 0x000fea0003800000 */
.L_x_203:
[----:B------:R-:W-:Y:S05]  /*9930*/  BRA `(.L_x_205) ;  /* 0xffffffec00447947 */ /* 0x000fea000383ffff */
.L_x_179:
[----:B-1----:R1:W2:Y:S02]  /*9940*/  SYNCS.PHASECHK.TRANS64.TRYWAIT P1, [R19+URZ+0x48], R10 ;  /* 0x0000480a130075a7 */ /* 0x0022a4000802017f */
[----:B--2---:R-:W-:Y:S05]  /*9950*/  @!P1 NANOSLEEP.SYNCS 0x989680 ;  /* 0x009896800000995d */ /* 0x004fea0003900000 */
[----:B------:R-:W2:Y:S02]  /*9960*/  @!P1 SYNCS.PHASECHK.TRANS64 P1, [R19+URZ+0x48], R10 ;  /* 0x0000480a130095a7 */ /* 0x000ea4000802007f */
[----:B--2---:R-:W-:Y:S05]  /*9970*/  @!P1 BRA `(.L_x_179) ;  /* 0xfffffffc00f09947 */ /* 0x004fea000383ffff */
[----:B------:R-:W-:Y:S05]  /*9980*/  BRA `(.L_x_206) ;  /* 0xffffffec007c7947 */ /* 0x000fea000383ffff */
.L_x_188:
[----:B------:R-:W-:Y:S01]  /*9990*/  BSSY B0, `(.L_x_207) ;  /* 0x0000006000007945 */ /* 0x000fe20003800000 */
[----:B------:R-:W-:-:S07]  /*99a0*/  IMAD.MOV.U32 R10, RZ, RZ, -0x1 ;  /* 0xffffffffff0a7424 */ /* 0x000fce00078e00ff */
[----:B------:R-:W-:Y:S05]  /*99b0*/  WARPSYNC.COLLECTIVE R10, `(.L_x_208) ;  /* 0x000000000a0c7348 */ /* 0x000fea0003c00000 */
[----:B------:R-:W-:Y:S02]  /*99c0*/  ELECT P1, UR62, PT ;  /* 0x00000000003e782f */ /* 0x000fe40003820000 */
[----:B------:R-:W-:Y:S01]  /*99d0*/  MOV R10, UR62 ;  /* 0x0000003e000a7c02 */ /* 0x000fe20008000f00 */
[----:B------:R-:W-:Y:S10]  /*99e0*/  ENDCOLLECTIVE ;  /* 0x000000000000791b */ /* 0x000ff40003800000 */
.L_x_208:
[----:B------:R-:W-:Y:S05]  /*99f0*/  BSYNC B0 ;  /* 0x0000000000007941 */ /* 0x000fea0003800000 */
.L_x_207:
[----:B------:R-:W-:Y:S01]  /*9a00*/  PLOP3.LUT P0, PT, P1, PT, PT, 0x80, 0x0 ;  /* 0x000000000000781c */ /* 0x000fe20000f0f070 */
[----:B------:R-:W-:-:S12]  /*9a10*/  BRA `(.L_x_209) ;  /* 0xfffffff400e07947 */ /* 0x000fd8000383ffff */
.L_x_192:
[----:B0-----:R0:W1:Y:S02]  /*9a20*/  SYNCS.PHASECHK.TRANS64.TRYWAIT P0, [R5+URZ], R2 ;  /* 0x00000002050075a7 */ /* 0x001064000800017f */
[----:B-1----:R-:W-:Y:S05]  /*9a30*/  @!P0 NANOSLEEP.SYNCS 0x989680 ;  /* 0x009896800000895d */ /* 0x002fea0003900000 */
[----:B------:R-:W1:Y:S02]  /*9a40*/  @!P0 SYNCS.PHASECHK.TRANS64 P0, [R5+URZ], R2 ;  /* 0x00000002050085a7 */ /* 0x000e64000800007f */
[----:B-1----:R-:W-:Y:S05]  /*9a50*/  @!P0 BRA `(.L_x_192) ;  /* 0xfffffffc00f08947 */ /* 0x002fea000383ffff */
[----:B------:R-:W-:Y:S05]  /*9a60*/  BRA `(.L_x_210) ;  /* 0xfffffff800207947 */ /* 0x000fea000383ffff */
.L_x_193:
[----:B0-----:R0:W1:Y:S02]  /*9a70*/  SYNCS.PHASECHK.TRANS64.TRYWAIT P0, [R7+URZ], R4 ;  /* 0x00000004070075a7 */ /* 0x001064000800017f */
[----:B-1----:R-:W-:Y:S05]  /*9a80*/  @!P0 NANOSLEEP.SYNCS 0x989680 ;  /* 0x009896800000895d */ /* 0x002fea0003900000 */
[----:B------:R-:W1:Y:S02]  /*9a90*/  @!P0 SYNCS.PHASECHK.TRANS64 P0, [R7+URZ], R4 ;  /* 0x00000004070085a7 */ /* 0x000e64000800007f */
[----:B-1----:R-:W-:Y:S05]  /*9aa0*/  @!P0 BRA `(.L_x_193) ;  /* 0xfffffffc00f08947 */ /* 0x002fea000383ffff */
[----:B------:R-:W-:Y:S05]  /*9ab0*/  BRA `(.L_x_211) ;  /* 0xfffffff800307947 */ /* 0x000fea000383ffff */
.L_x_194:
[----:B0-----:R0:W1:Y:S02]  /*9ac0*/  SYNCS.PHASECHK.TRANS64.TRYWAIT P0, [R6+URZ], R5 ;  /* 0x00000005060075a7 */ /* 0x001064000800017f */
[----:B-1----:R-:W-:Y:S05]  /*9ad0*/  @!P0 NANOSLEEP.SYNCS 0x989680 ;  /* 0x009896800000895d */ /* 0x002fea0003900000 */
[----:B------:R-:W1:Y:S02]  /*9ae0*/  @!P0 SYNCS.PHASECHK.TRANS64 P0, [R6+URZ], R5 ;  /* 0x00000005060085a7 */ /* 0x000e64000800007f */
[----:B-1----:R-:W-:Y:S05]  /*9af0*/  @!P0 BRA `(.L_x_194) ;  /* 0xfffffffc00f08947 */ /* 0x002fea000383ffff */
[----:B------:R-:W-:Y:S05]  /*9b00*/  BRA `(.L_x_212) ;  /* 0xfffffff800407947 */ /* 0x000fea000383ffff */
.L_x_195:
[----:B0-----:R0:W1:Y:S02]  /*9b10*/  SYNCS.PHASECHK.TRANS64.TRYWAIT P0, [R9+URZ], R4 ;  /* 0x00000004090075a7 */ /* 0x001064000800017f */
[----:B-1----:R-:W-:Y:S05]  /*9b20*/  @!P0 NANOSLEEP.SYNCS 0x989680 ;  /* 0x009896800000895d */ /* 0x002fea0003900000 */
[----:B------:R-:W1:Y:S02]  /*9b30*/  @!P0 SYNCS.PHASECHK.TRANS64 P0, [R9+URZ], R4 ;  /* 0x00000004090085a7 */ /* 0x000e64000800007f */
[----:B-1----:R-:W-:Y:S05]  /*9b40*/  @!P0 BRA `(.L_x_195) ;  /* 0xfffffffc00f08947 */ /* 0x002fea000383ffff */
[----:B------:R-:W-:Y:S05]  /*9b50*/  BRA `(.L_x_213) ;  /* 0xfffffff800507947 */ /* 0x000fea000383ffff */
.L_x_196:
[----:B0-----:R0:W1:Y:S02]  /*9b60*/  SYNCS.PHASECHK.TRANS64.TRYWAIT P0, [R6+URZ], R5 ;  /* 0x00000005060075a7 */ /* 0x001064000800017f */
[----:B-1----:R-:W-:Y:S05]  /*9b70*/  @!P0 NANOSLEEP.SYNCS 0x989680 ;  /* 0x009896800000895d */ /* 0x002fea0003900000 */
[----:B------:R-:W1:Y:S02]  /*9b80*/  @!P0 SYNCS.PHASECHK.TRANS64 P0, [R6+URZ], R5 ;  /* 0x00000005060085a7 */ /* 0x000e64000800007f */
[----:B-1----:R-:W-:Y:S05]  /*9b90*/  @!P0 BRA `(.L_x_196) ;  /* 0xfffffffc00f08947 */ /* 0x002fea000383ffff */
[----:B------:R-:W-:Y:S05]  /*9ba0*/  BRA `(.L_x_214) ;  /* 0xfffffff800607947 */ /* 0x000fea000383ffff */
.L_x_197:
[----:B0-----:R0:W1:Y:S02]  /*9bb0*/  SYNCS.PHASECHK.TRANS64.TRYWAIT P0, [R9+URZ], R4 ;  /* 0x00000004090075a7 */ /* 0x001064000800017f */
[----:B-1----:R-:W-:Y:S05]  /*9bc0*/  @!P0 NANOSLEEP.SYNCS 0x989680 ;  /* 0x009896800000895d */ /* 0x002fea0003900000 */
[----:B------:R-:W1:Y:S02]  /*9bd0*/  @!P0 SYNCS.PHASECHK.TRANS64 P0, [R9+URZ], R4 ;  /* 0x00000004090085a7 */ /* 0x000e64000800007f */
[----:B-1----:R-:W-:Y:S05]  /*9be0*/  @!P0 BRA `(.L_x_197) ;  /* 0xfffffffc00f08947 */ /* 0x002fea000383ffff */
[----:B------:R-:W-:Y:S05]  /*9bf0*/  BRA `(.L_x_215) ;  /* 0xfffffff800707947 */ /* 0x000fea000383ffff */
.L_x_198:
[----:B0-----:R0:W1:Y:S02]  /*9c00*/  SYNCS.PHASECHK.TRANS64.TRYWAIT P0, [R8+URZ], R5 ;  /* 0x00000005080075a7 */ /* 0x001064000800017f */
[----:B-1----:R-:W-:Y:S05]  /*9c10*/  @!P0 NANOSLEEP.SYNCS 0x989680 ;  /* 0x009896800000895d */ /* 0x002fea0003900000 */
[----:B------:R-:W1:Y:S02]  /*9c20*/  @!P0 SYNCS.PHASECHK.TRANS64 P0, [R8+URZ], R5 ;  /* 0x00000005080085a7 */ /* 0x000e64000800007f */
[----:B-1----:R-:W-:Y:S05]  /*9c30*/  @!P0 BRA `(.L_x_198) ;  /* 0xfffffffc00f08947 */ /* 0x002fea000383ffff */
[----:B------:R-:W-:Y:S05]  /*9c40*/  BRA `(.L_x_216) ;  /* 0xfffffff800807947 */ /* 0x000fea000383ffff */
.L_x_199:
[----:B-1----:R1:W2:Y:S02]  /*9c50*/  SYNCS.PHASECHK.TRANS64.TRYWAIT P0, [R11+URZ], R6 ;  /* 0x000000060b0075a7 */ /* 0x0022a4000800017f */
[----:B--2---:R-:W-:Y:S05]  /*9c60*/  @!P0 NANOSLEEP.SYNCS 0x989680 ;  /* 0x009896800000895d */ /* 0x004fea0003900000 */
[----:B------:R-:W2:Y:S02]  /*9c70*/  @!P0 SYNCS.PHASECHK.TRANS64 P0, [R11+URZ], R6 ;  /* 0x000000060b0085a7 */ /* 0x000ea4000800007f */
[----:B--2---:R-:W-:Y:S05]  /*9c80*/  @!P0 BRA `(.L_x_199) ;  /* 0xfffffffc00f08947 */ /* 0x004fea000383ffff */
[----:B------:R-:W-:Y:S05]  /*9c90*/  BRA `(.L_x_217) ;  /* 0xfffffff800887947 */ /* 0x000fea000383ffff */
.L_x_218:
[----:B------:R-:W-:-:S00]  /*9ca0*/  BRA `(.L_x_218) ;  /* 0xfffffffc00fc7947 */ /* 0x000fc0000383ffff */
[----:B------:R-:W-:-:S00]  /*9cb0*/  NOP ;  /* 0x0000000000007918 */ /* 0x000fc00000000000 */
        /* <DEDUP_REMOVED lines=12> */
.L_x_219:


//--------------------- .nv.shared._ZN7cutlass13device_kernelINS_4gemm6kernel13GemmUniversalIN4cute5tupleIJiiiiEEENS1_10collective13CollectiveMmaINS1_37MainloopSm90TmaGmmaWarpSpecializedFP8ILi9ENS5_IJNS4_1CILi2EEESB_NSA_ILi1EEEEEENS1_32KernelTmaWarpSpecializedPingpongEEENS5_IJNSA_ILi64EEENSA_ILi128EEESH_EEENS_12float_e4m3_tENS5_IJlSC_lEEESJ_SK_NS4_8TiledMMAINS4_8MMA_AtomIJNS4_4SM904GMMA31MMA_64x128x32_F32E4M3E4M3_SS_TNILNSO_7ScaleInE1ELSQ_1EEEEEENS4_6LayoutINS5_IJSC_SC_SC_EEENS5_IJNSA_ILi0EEESV_SV_EEEEENS5_IJNS4_10UnderscoreESY_SY_EEEEENS4_23SM90_TMA_LOAD_MULTICASTENS4_14ComposedLayoutINS4_7SwizzleILi3ELi4ELi3EEENS4_18smem_ptr_flag_bitsILi8EEENST_INS5_IJNSA_ILi8EEESH_EEENS5_IJSH_SC_EEEEEEEvNS4_8identityES11_S1B_vS1C_EENS_8epilogue10collective6detail29Sm90TmaWarpSpecializedAdapterINS1F_15DefaultEpilogueISJ_SK_SK_NS1E_6thread17LinearCombinationISJ_Li1EffLNS1J_9ScaleType4KindE0ELNS_15FloatRoundStyleE2ESJ_EENS1_15EpilogueDefaultEEEEEvvEEEEvNT_6ParamsE --------------------------
	.section	.nv.shared._ZN7cutlass13device_kernelINS_4gemm6kernel13GemmUniversalIN4cute5tupleIJiiiiEEENS1_10collective13CollectiveMmaINS1_37MainloopSm90TmaGmmaWarpSpecializedFP8ILi9ENS5_IJNS4_1CILi2EEESB_NSA_ILi1EEEEEENS1_32KernelTmaWarpSpecializedPingpongEEENS5_IJNSA_ILi64EEENSA_ILi128EEESH_EEENS_12float_e4m3_tENS5_IJlSC_lEEESJ_SK_NS4_8TiledMMAINS4_8MMA_AtomIJNS4_4SM904GMMA31MMA_64x128x32_F32E4M3E4M3_SS_TNILNSO_7ScaleInE1ELSQ_1EEEEEENS4_6LayoutINS5_IJSC_SC_SC_EEENS5_IJNSA_ILi0EEESV_SV_EEEEENS5_IJNS4_10UnderscoreESY_SY_EEEEENS4_23SM90_TMA_LOAD_MULTICASTENS4_14ComposedLayoutINS4_7SwizzleILi3ELi4ELi3EEENS4_18smem_ptr_flag_bitsILi8EEENST_INS5_IJNSA_ILi8EEESH_EEENS5_IJSH_SC_EEEEEEEvNS4_8identityES11_S1B_vS1C_EENS_8epilogue10collective6detail29Sm90TmaWarpSpecializedAdapterINS1F_15DefaultEpilogueISJ_SK_SK_NS1E_6thread17LinearCombinationISJ_Li1EffLNS1J_9ScaleType4KindE0ELNS_15FloatRoundStyleE2ESJ_EENS1_15EpilogueDefaultEEEEEvvEEEEvNT_6ParamsE,"aw",@nobits
	.sectionflags	@""
	.align	16
	.zero		1024


//--------------------- .nv.shared.reserved.0     --------------------------
	.section	.nv.shared.reserved.0,"aw",@nobits
	.weak		__nv_reservedSMEM_offset_0_alias
	.size		__nv_reservedSMEM_offset_0_alias, 0, 0
	.other		__nv_reservedSMEM_offset_0_alias,@"STO_CUDA_RESERVED_SHARED STV_DEFAULT"
__nv_reservedSMEM_offset_0_alias:
	.zero		0


//--------------------- .nv.global                --------------------------
	.section	.nv.global,"aw",@nobits
.nv.global:
	.type		_ZN40_INTERNAL_6f26e304_4_k_cu_4e8136e4_272334cute1_E,@object
	.size		_ZN40_INTERNAL_6f26e304_4_k_cu_4e8136e4_272334cute1_E,(_ZN40_INTERNAL_6f26e304_4_k_cu_4e8136e4_272334cuda3std3__45__cpo6cbeginE - _ZN40_INTERNAL_6f26e304_4_k_cu_4e8136e4_272334cute1_E)
_ZN40_INTERNAL_6f26e304_4_k_cu_4e8136e4_272334cute1_E:
	.zero		1
	.type		_ZN40_INTERNAL_6f26e304_4_k_cu_4e8136e4_272334cuda3std3__45__cpo6cbeginE,@object
	.size		_ZN40_INTERNAL_6f26e304_4_k_cu_4e8136e4_272334cuda3std3__45__cpo6cbeginE,(_ZN40_INTERNAL_6f26e304_4_k_cu_4e8136e4_272334cuda3std3__48in_placeE - _ZN40_INTERNAL_6f26e304_4_k_cu_4e8136e4_272334cuda3std3__45__cpo6cbeginE)
_ZN40_INTERNAL_6f26e304_4_k_cu_4e8136e4_272334cuda3std3__45__cpo6cbeginE:
	.zero		1
	.type		_ZN40_INTERNAL_6f26e304_4_k_cu_4e8136e4_272334cuda3std3__48in_placeE,@object
	.size		_ZN40_INTERNAL_6f26e304_4_k_cu_4e8136e4_272334cuda3std3__48in_placeE,(_ZN40_INTERNAL_6f26e304_4_k_cu_4e8136e4_272334cuda3std6ranges3__45__cpo9iter_moveE - _ZN40_INTERNAL_6f26e304_4_k_cu_4e8136e4_272334cuda3std3__48in_placeE)
_ZN40_INTERNAL_6f26e304_4_k_cu_4e8136e4_272334cuda3std3__48in_placeE:
	.zero		1
	.type		_ZN40_INTERNAL_6f26e304_4_k_cu_4e8136e4_272334cuda3std6ranges3__45__cpo9iter_moveE,@object
	.size		_ZN40_INTERNAL_6f26e304_4_k_cu_4e8136e4_272334cuda3std6ranges3__45__cpo9iter_moveE,(_ZN40_INTERNAL_6f26e304_4_k_cu_4e8136e4_272334cuda3std3__45__cpo5beginE - _ZN40_INTERNAL_6f26e304_4_k_cu_4e8136e4_272334cuda3std6ranges3__45__cpo9iter_moveE)
_ZN40_INTERNAL_6f26e304_4_k_cu_4e8136e4_272334cuda3std6ranges3__45__cpo9iter_moveE:
	.zero		1
	.type		_ZN40_INTERNAL_6f26e304_4_k_cu_4e8136e4_272334cuda3std3__45__cpo5beginE,@object
	.size		_ZN40_INTERNAL_6f26e304_4_k_cu_4e8136e4_272334cuda3std3__45__cpo5beginE,(_ZN40_INTERNAL_6f26e304_4_k_cu_4e8136e4_272334cuda3std3__442_GLOBAL__N__6f26e304_4_k_cu_4e8136e4_272336ignoreE - _ZN40_INTERNAL_6f26e304_4_k_cu_4e8136e4_272334cuda3std3__45__cpo5beginE)
_ZN40_INTERNAL_6f26e304_4_k_cu_4e8136e4_272334cuda3std3__45__cpo5beginE:
	.zero		1
	.type		_ZN40_INTERNAL_6f26e304_4_k_cu_4e8136e4_272334cuda3std3__442_GLOBAL__N__6f26e304_4_k_cu_4e8136e4_272336ignoreE,@object
	.size		_ZN40_INTERNAL_6f26e304_4_k_cu_4e8136e4_272334cuda3std3__442_GLOBAL__N__6f26e304_4_k_cu_4e8136e4_272336ignoreE,(_ZN40_INTERNAL_6f26e304_4_k_cu_4e8136e4_272334cute7productE - _ZN40_INTERNAL_6f26e304_4_k_cu_4e8136e4_272334cuda3std3__442_GLOBAL__N__6f26e304_4_k_cu_4e8136e4_272336ignoreE)
_ZN40_INTERNAL_6f26e304_4_k_cu_4e8136e4_272334cuda3std3__442_GLOBAL__N__6f26e304_4_k_cu_4e8136e4_272336ignoreE:
	.zero		1
	.type		_ZN40_INTERNAL_6f26e304_4_k_cu_4e8136e4_272334cute7productE,@object
	.size		_ZN40_INTERNAL_6f26e304_4_k_cu_4e8136e4_272334cute7productE,(_ZN40_INTERNAL_6f26e304_4_k_cu_4e8136e4_272334cuda3std3__45__cpo3endE - _ZN40_INTERNAL_6f26e304_4_k_cu_4e8136e4_272334cute7productE)
_ZN40_INTERNAL_6f26e304_4_k_cu_4e8136e4_272334cute7productE:
	.zero		1
	.type		_ZN40_INTERNAL_6f26e304_4_k_cu_4e8136e4_272334cuda3std3__45__cpo3endE,@object
	.size		_ZN40_INTERNAL_6f26e304_4_k_cu_4e8136e4_272334cuda3std3__45__cpo3endE,(_ZN40_INTERNAL_6f26e304_4_k_cu_4e8136e4_272334cuda3std3__419piecewise_constructE - _ZN40_INTERNAL_6f26e304_4_k_cu_4e8136e4_272334cuda3std3__45__cpo3endE)
_ZN40_INTERNAL_6f26e304_4_k_cu_4e8136e4_272334cuda3std3__45__cpo3endE:
	.zero		1
	.type		_ZN40_INTERNAL_6f26e304_4_k_cu_4e8136e4_272334cuda3std3__419piecewise_constructE,@object
	.size		_ZN40_INTERNAL_6f26e304_4_k_cu_4e8136e4_272334cuda3std3__419piecewise_constructE,(_ZN40_INTERNAL_6f26e304_4_k_cu_4e8136e4_272334cuda3std3__45__cpo4cendE - _ZN40_INTERNAL_6f26e304_4_k_cu_4e8136e4_272334cuda3std3__419piecewise_constructE)
_ZN40_INTERNAL_6f26e304_4_k_cu_4e8136e4_272334cuda3std3__419piecewise_constructE:
	.zero		1
	.type		_ZN40_INTERNAL_6f26e304_4_k_cu_4e8136e4_272334cuda3std3__45__cpo4cendE,@object
	.size		_ZN40_INTERNAL_6f26e304_4_k_cu_4e8136e4_272334cuda3std3__45__cpo4cendE,(_ZN40_INTERNAL_6f26e304_4_k_cu_4e8136e4_272334cuda3std6ranges3__45__cpo4swapE - _ZN40_INTERNAL_6f26e304_4_k_cu_4e8136e4_272334cuda3std3__45__cpo4cendE)
_ZN40_INTERNAL_6f26e304_4_k_cu_4e8136e4_272334cuda3std3__45__cpo4cendE:
	.zero		1
	.type		_ZN40_INTERNAL_6f26e304_4_k_cu_4e8136e4_272334cuda3std6ranges3__45__cpo4swapE,@object
	.size		_ZN40_INTERNAL_6f26e304_4_k_cu_4e8136e4_272334cuda3std6ranges3__45__cpo4swapE,(.L_7 - _ZN40_INTERNAL_6f26e304_4_k_cu_4e8136e4_272334cuda3std6ranges3__45__cpo4swapE)
_ZN40_INTERNAL_6f26e304_4_k_cu_4e8136e4_272334cuda3std6ranges3__45__cpo4swapE:
	.zero		1
.L_7:


//--------------------- .nv.constant0._ZN7cutlass13device_kernelINS_4gemm6kernel13GemmUniversalIN4cute5tupleIJiiiiEEENS1_10collective13CollectiveMmaINS1_37MainloopSm90TmaGmmaWarpSpecializedFP8ILi9ENS5_IJNS4_1CILi2EEESB_NSA_ILi1EEEEEENS1_32KernelTmaWarpSpecializedPingpongEEENS5_IJNSA_ILi64EEENSA_ILi128EEESH_EEENS_12float_e4m3_tENS5_IJlSC_lEEESJ_SK_NS4_8TiledMMAINS4_8MMA_AtomIJNS4_4SM904GMMA31MMA_64x128x32_F32E4M3E4M3_SS_TNILNSO_7ScaleInE1ELSQ_1EEEEEENS4_6LayoutINS5_IJSC_SC_SC_EEENS5_IJNSA_ILi0EEESV_SV_EEEEENS5_IJNS4_10UnderscoreESY_SY_EEEEENS4_23SM90_TMA_LOAD_MULTICASTENS4_14ComposedLayoutINS4_7SwizzleILi3ELi4ELi3EEENS4_18smem_ptr_flag_bitsILi8EEENST_INS5_IJNSA_ILi8EEESH_EEENS5_IJSH_SC_EEEEEEEvNS4_8identityES11_S1B_vS1C_EENS_8epilogue10collective6detail29Sm90TmaWarpSpecializedAdapterINS1F_15DefaultEpilogueISJ_SK_SK_NS1E_6thread17LinearCombinationISJ_Li1EffLNS1J_9ScaleType4KindE0ELNS_15FloatRoundStyleE2ESJ_EENS1_15EpilogueDefaultEEEEEvvEEEEvNT_6ParamsE --------------------------
	.section	.nv.constant0._ZN7cutlass13device_kernelINS_4gemm6kernel13GemmUniversalIN4cute5tupleIJiiiiEEENS1_10collective13CollectiveMmaINS1_37MainloopSm90TmaGmmaWarpSpecializedFP8ILi9ENS5_IJNS4_1CILi2EEESB_NSA_ILi1EEEEEENS1_32KernelTmaWarpSpecializedPingpongEEENS5_IJNSA_ILi64EEENSA_ILi128EEESH_EEENS_12float_e4m3_tENS5_IJlSC_lEEESJ_SK_NS4_8TiledMMAINS4_8MMA_AtomIJNS4_4SM904GMMA31MMA_64x128x32_F32E4M3E4M3_SS_TNILNSO_7ScaleInE1ELSQ_1EEEEEENS4_6LayoutINS5_IJSC_SC_SC_EEENS5_IJNSA_ILi0EEESV_SV_EEEEENS5_IJNS4_10UnderscoreESY_SY_EEEEENS4_23SM90_TMA_LOAD_MULTICASTENS4_14ComposedLayoutINS4_7SwizzleILi3ELi4ELi3EEENS4_18smem_ptr_flag_bitsILi8EEENST_INS5_IJNSA_ILi8EEESH_EEENS5_IJSH_SC_EEEEEEEvNS4_8identityES11_S1B_vS1C_EENS_8epilogue10collective6detail29Sm90TmaWarpSpecializedAdapterINS1F_15DefaultEpilogueISJ_SK_SK_NS1E_6thread17LinearCombinationISJ_Li1EffLNS1J_9ScaleType4KindE0ELNS_15FloatRoundStyleE2ESJ_EENS1_15EpilogueDefaultEEEEEvvEEEEvNT_6ParamsE,"a",@progbits
	.sectionflags	@""
	.align	4
.nv.constant0._ZN7cutlass13device_kernelINS_4gemm6kernel13GemmUniversalIN4cute5tupleIJiiiiEEENS1_10collective13CollectiveMmaINS1_37MainloopSm90TmaGmmaWarpSpecializedFP8ILi9ENS5_IJNS4_1CILi2EEESB_NSA_ILi1EEEEEENS1_32KernelTmaWarpSpecializedPingpongEEENS5_IJNSA_ILi64EEENSA_ILi128EEESH_EEENS_12float_e4m3_tENS5_IJlSC_lEEESJ_SK_NS4_8TiledMMAINS4_8MMA_AtomIJNS4_4SM904GMMA31MMA_64x128x32_F32E4M3E4M3_SS_TNILNSO_7ScaleInE1ELSQ_1EEEEEENS4_6LayoutINS5_IJSC_SC_SC_EEENS5_IJNSA_ILi0EEESV_SV_EEEEENS5_IJNS4_10UnderscoreESY_SY_EEEEENS4_23SM90_TMA_LOAD_MULTICASTENS4_14ComposedLayoutINS4_7SwizzleILi3ELi4ELi3EEENS4_18smem_ptr_flag_bitsILi8EEENST_INS5_IJNSA_ILi8EEESH_EEENS5_IJSH_SC_EEEEEEEvNS4_8identityES11_S1B_vS1C_EENS_8epilogue10collective6detail29Sm90TmaWarpSpecializedAdapterINS1F_15DefaultEpilogueISJ_SK_SK_NS1E_6thread17LinearCombinationISJ_Li1EffLNS1J_9ScaleType4KindE0ELNS_15FloatRoundStyleE2ESJ_EENS1_15EpilogueDefaultEEEEEvvEEEEvNT_6ParamsE:
	.zero		1664


//--------------------- SYMBOLS --------------------------

	.type		.nv.reservedSmem.offset0,@object
	.size		.nv.reservedSmem.offset0,0x4
